	.target	sm_90a

	.elftype	@"ET_EXEC"


//--------------------- .note.nv.tkinfo           --------------------------
	.section	.note.nv.tkinfo,"",@"SHT_NOTE"
	.sectionflags	@"SHF_NOTE_NV_TKINFO"
	.tkinfo
        /*0018*/ 	.word	0x00000002
        /*0030*/ 	.string	""
        /*0030*/ 	.string	"ptxas"
        /*0030*/ 	.string	"Cuda compilation tools, release 13.0, V13.0.88"
        /*0030*/ 	.string	"Build cuda_13.0.r13.0/compiler.36424714_0"
        /*0030*/ 	.string	"-v  -suppress-debug-info  -lineinfo  -arch sm_90a "



//--------------------- .note.nv.cuinfo           --------------------------
	.section	.note.nv.cuinfo,"",@"SHT_NOTE"
	.sectionflags	@"SHF_NOTE_NV_CUINFO"
        /*0018*/ 	.short	0x0002
        /*001a*/ 	.short	0x005a
        /*001c*/ 	.short	0x0082
	.zero		2


//--------------------- .nv.info                  --------------------------
	.section	.nv.info,"",@"SHT_CUDA_INFO"
	.align	4


	//----- nvinfo : EIATTR_REGCOUNT
	.align		4
        /*0000*/ 	.byte	0x04, 0x2f
        /*0002*/ 	.short	(.L_1 - .L_0)
	.align		4
.L_0:
        /*0004*/ 	.word	index@(matmul_kernel)
        /*0008*/ 	.word	0x000000ff


	//----- nvinfo : EIATTR_FRAME_SIZE
	.align		4
.L_1:
        /*000c*/ 	.byte	0x04, 0x11
        /*000e*/ 	.short	(.L_3 - .L_2)
	.align		4
.L_2:
        /*0010*/ 	.word	index@(matmul_kernel)
        /*0014*/ 	.word	0x000008b8


	//----- nvinfo : EIATTR_MIN_STACK_SIZE
	.align		4
.L_3:
        /*0018*/ 	.byte	0x04, 0x12
        /*001a*/ 	.short	(.L_5 - .L_4)
	.align		4
.L_4:
        /*001c*/ 	.word	index@(matmul_kernel)
        /*0020*/ 	.word	0x000008b8
.L_5:


//--------------------- .nv.compat                --------------------------
	.section	.nv.compat,"",@"SHT_CUDA_COMPAT_INFO"
	.align	4
        /*0000*/ 	.byte	0x02, 0x09, 0x01, 0x00, 0x02, 0x02, 0x04, 0x00, 0x02, 0x05, 0x05, 0x00, 0x03, 0x07, 0x01, 0x01
        /*0010*/ 	.byte	0x02, 0x03, 0x00, 0x00, 0x02, 0x06, 0x01, 0x00, 0x04, 0x0b, 0x08, 0x00, 0x00, 0x00, 0x00, 0x00
        /*0020*/ 	.byte	0x00, 0x00, 0x00, 0x00


//--------------------- .nv.info.matmul_kernel    --------------------------
	.section	.nv.info.matmul_kernel,"",@"SHT_CUDA_INFO"
	.sectionflags	@""
	.align	4


	//----- nvinfo : EIATTR_CUDA_API_VERSION
	.align		4
        /*0000*/ 	.byte	0x04, 0x37
        /*0002*/ 	.short	(.L_7 - .L_6)
.L_6:
        /*0004*/ 	.word	0x00000082


	//----- nvinfo : EIATTR_KPARAM_INFO
	.align		4
.L_7:
        /*0008*/ 	.byte	0x04, 0x17
        /*000a*/ 	.short	(.L_9 - .L_8)
.L_8:
        /*000c*/ 	.word	0x00000000
        /*0010*/ 	.short	0x000d
        /*0012*/ 	.short	0x0048
        /*0014*/ 	.byte	0x00, 0xf4, 0x21, 0x00


	//----- nvinfo : EIATTR_KPARAM_INFO
	.align		4
.L_9:
        /*0018*/ 	.byte	0x04, 0x17
        /*001a*/ 	.short	(.L_11 - .L_10)
.L_10:
        /*001c*/ 	.word	0x00000000
        /*0020*/ 	.short	0x000c
        /*0022*/ 	.short	0x0040
        /*0024*/ 	.byte	0x00, 0xf4, 0x21, 0x00


	//----- nvinfo : EIATTR_KPARAM_INFO
	.align		4
.L_11:
        /*0028*/ 	.byte	0x04, 0x17
        /*002a*/ 	.short	(.L_13 - .L_12)
.L_12:
        /*002c*/ 	.word	0x00000000
        /*0030*/ 	.short	0x000b
        /*0032*/ 	.short	0x0038
        /*0034*/ 	.byte	0x00, 0xf0, 0x11, 0x00


	//----- nvinfo : EIATTR_KPARAM_INFO
	.align		4
.L_13:
        /*0038*/ 	.byte	0x04, 0x17
        /*003a*/ 	.short	(.L_15 - .L_14)
.L_14:
        /*003c*/ 	.word	0x00000000
        /*0040*/ 	.short	0x000a
        /*0042*/ 	.short	0x0034
        /*0044*/ 	.byte	0x00, 0xf0, 0x11, 0x00


	//----- nvinfo : EIATTR_KPARAM_INFO
	.align		4
.L_15:
        /*0048*/ 	.byte	0x04, 0x17
        /*004a*/ 	.short	(.L_17 - .L_16)
.L_16:
        /*004c*/ 	.word	0x00000000
        /*0050*/ 	.short	0x0009
        /*0052*/ 	.short	0x0030
        /*0054*/ 	.byte	0x00, 0xf0, 0x11, 0x00


	//----- nvinfo : EIATTR_KPARAM_INFO
	.align		4
.L_17:
        /*0058*/ 	.byte	0x04, 0x17
        /*005a*/ 	.short	(.L_19 - .L_18)
.L_18:
        /*005c*/ 	.word	0x00000000
        /*0060*/ 	.short	0x0008
        /*0062*/ 	.short	0x002c
        /*0064*/ 	.byte	0x00, 0xf0, 0x11, 0x00


	//----- nvinfo : EIATTR_KPARAM_INFO
	.align		4
.L_19:
        /*0068*/ 	.byte	0x04, 0x17
        /*006a*/ 	.short	(.L_21 - .L_20)
.L_20:
        /*006c*/ 	.word	0x00000000
        /*0070*/ 	.short	0x0007
        /*0072*/ 	.short	0x0028
        /*0074*/ 	.byte	0x00, 0xf0, 0x11, 0x00


	//----- nvinfo : EIATTR_KPARAM_INFO
	.align		4
.L_21:
        /*0078*/ 	.byte	0x04, 0x17
        /*007a*/ 	.short	(.L_23 - .L_22)
.L_22:
        /*007c*/ 	.word	0x00000000
        /*0080*/ 	.short	0x0006
        /*0082*/ 	.short	0x0024
        /*0084*/ 	.byte	0x00, 0xf0, 0x11, 0x00


	//----- nvinfo : EIATTR_KPARAM_INFO
	.align		4
.L_23:
        /*0088*/ 	.byte	0x04, 0x17
        /*008a*/ 	.short	(.L_25 - .L_24)
.L_24:
        /*008c*/ 	.word	0x00000000
        /*0090*/ 	.short	0x0005
        /*0092*/ 	.short	0x0020
        /*0094*/ 	.byte	0x00, 0xf0, 0x11, 0x00


	//----- nvinfo : EIATTR_KPARAM_INFO
	.align		4
.L_25:
        /*0098*/ 	.byte	0x04, 0x17
        /*009a*/ 	.short	(.L_27 - .L_26)
.L_26:
        /*009c*/ 	.word	0x00000000
        /*00a0*/ 	.short	0x0004
        /*00a2*/ 	.short	0x001c
        /*00a4*/ 	.byte	0x00, 0xf0, 0x11, 0x00


	//----- nvinfo : EIATTR_KPARAM_INFO
	.align		4
.L_27:
        /*00a8*/ 	.byte	0x04, 0x17
        /*00aa*/ 	.short	(.L_29 - .L_28)
.L_28:
        /*00ac*/ 	.word	0x00000000
        /*00b0*/ 	.short	0x0003
        /*00b2*/ 	.short	0x0018
        /*00b4*/ 	.byte	0x00, 0xf0, 0x11, 0x00


	//----- nvinfo : EIATTR_KPARAM_INFO
	.align		4
.L_29:
        /*00b8*/ 	.byte	0x04, 0x17
        /*00ba*/ 	.short	(.L_31 - .L_30)
.L_30:
        /*00bc*/ 	.word	0x00000000
        /*00c0*/ 	.short	0x0002
        /*00c2*/ 	.short	0x0010
        /*00c4*/ 	.byte	0x00, 0xf4, 0x21, 0x00


	//----- nvinfo : EIATTR_KPARAM_INFO
	.align		4
.L_31:
        /*00c8*/ 	.byte	0x04, 0x17
        /*00ca*/ 	.short	(.L_33 - .L_32)
.L_32:
        /*00cc*/ 	.word	0x00000000
        /*00d0*/ 	.short	0x0001
        /*00d2*/ 	.short	0x0008
        /*00d4*/ 	.byte	0x00, 0xf4, 0x21, 0x00


	//----- nvinfo : EIATTR_KPARAM_INFO
	.align		4
.L_33:
        /*00d8*/ 	.byte	0x04, 0x17
        /*00da*/ 	.short	(.L_35 - .L_34)
.L_34:
        /*00dc*/ 	.word	0x00000000
        /*00e0*/ 	.short	0x0000
        /*00e2*/ 	.short	0x0000
        /*00e4*/ 	.byte	0x00, 0xf4, 0x21, 0x00


	//----- nvinfo : EIATTR_SPARSE_MMA_MASK
	.align		4
.L_35:
        /*00e8*/ 	.byte	0x03, 0x50
        /*00ea*/ 	.short	0x0000


	//----- nvinfo : EIATTR_MAXREG_COUNT
	.align		4
        /*00ec*/ 	.byte	0x03, 0x1b
        /*00ee*/ 	.short	0x00ff


	//----- nvinfo : EIATTR_NUM_BARRIERS
	.align		4
        /*00f0*/ 	.byte	0x02, 0x4c
        /*00f2*/ 	.byte	0x01
	.zero		1


	//----- nvinfo : EIATTR_ANNOTATIONS
	.align		4
        /*00f4*/ 	.byte	0x04, 0x55
        /*00f6*/ 	.short	(.L_37 - .L_36)


	//   ....[0]....
.L_36:
        /*00f8*/ 	.word	0x00000001
        /*00fc*/ 	.byte	0xb0, 0x2c, 0x00, 0x00, 0x01, 0x00, 0x00, 0x00, 0xf0, 0x2c, 0x00, 0x00, 0x01, 0x00, 0x00, 0x00
        /* <DEDUP_REMOVED lines=815> */
        /*33fc*/ 	.byte	0x70, 0xff, 0x00, 0x00


	//----- nvinfo : EIATTR_MERCURY_ISA_VERSION
	.align		4
.L_37:
        /*3400*/ 	.byte	0x03, 0x5f
        /*3402*/ 	.short	0x0101


	//----- nvinfo : EIATTR_EXIT_INSTR_OFFSETS
	.align		4
        /*3404*/ 	.byte	0x04, 0x1c
        /*3406*/ 	.short	(.L_39 - .L_38)


	//   ....[0]....
.L_38:
        /*3408*/ 	.word	0x00017e60


	//   ....[1]....
        /*340c*/ 	.word	0x00017e90


	//----- nvinfo : EIATTR_REQNTID
	.align		4
.L_39:
        /*3410*/ 	.byte	0x04, 0x10
        /*3412*/ 	.short	(.L_41 - .L_40)
.L_40:
        /*3414*/ 	.word	0x00000100
        /*3418*/ 	.word	0x00000001
        /*341c*/ 	.word	0x00000001


	//----- nvinfo : EIATTR_CBANK_PARAM_SIZE
	.align		4
.L_41:
        /*3420*/ 	.byte	0x03, 0x19
        /*3422*/ 	.short	0x0050


	//----- nvinfo : EIATTR_PARAM_CBANK
	.align		4
        /*3424*/ 	.byte	0x04, 0x0a
        /*3426*/ 	.short	(.L_43 - .L_42)
	.align		4
.L_42:
        /*3428*/ 	.word	index@(.nv.constant0.matmul_kernel)
        /*342c*/ 	.short	0x0210
        /*342e*/ 	.short	0x0050


	//----- nvinfo : EIATTR_SW_WAR
	.align		4
.L_43:
        /*3430*/ 	.byte	0x04, 0x36
        /*3432*/ 	.short	(.L_45 - .L_44)
.L_44:
        /*3434*/ 	.word	0x00000008
.L_45:


//--------------------- .nv.callgraph             --------------------------
	.section	.nv.callgraph,"",@"SHT_CUDA_CALLGRAPH"
	.align	4
	.sectionentsize	8
	.align		4
        /*0000*/ 	.word	0x00000000
	.align		4
        /*0004*/ 	.word	0xffffffff
	.align		4
        /*0008*/ 	.word	0x00000000
	.align		4
        /*000c*/ 	.word	0xfffffffe
	.align		4
        /*0010*/ 	.word	0x00000000
	.align		4
        /*0014*/ 	.word	0xfffffffd
	.align		4
        /*0018*/ 	.word	0x00000000
	.align		4
        /*001c*/ 	.word	0xfffffffc


//--------------------- .text.matmul_kernel       --------------------------
	.section	.text.matmul_kernel,"ax",@progbits
	.align	128
        .global         matmul_kernel
        .type           matmul_kernel,@function
        .size           matmul_kernel,(.L_x_3 - matmul_kernel)
        .other          matmul_kernel,@"STO_CUDA_ENTRY STV_DEFAULT"
matmul_kernel:
.text.matmul_kernel:
[----:B------:R-:W0:Y:S08]  /*0000*/  LDC R1, c[0x0][0x28] ;  /* 0x00000a00ff017b82 */ /* 0x000e300000000800 */
[----:B------:R-:W1:Y:S01]  /*0010*/  LDC.64 R8, c[0x0][0x228] ;  /* 0x00008a00ff087b82 */ /* 0x000e620000000a00 */
[----:B------:R-:W2:Y:S01]  /*0020*/  S2R R5, SR_CTAID.X ;  /* 0x0000000000057919 */ /* 0x000ea20000002500 */
[----:B------:R-:W-:Y:S01]  /*0030*/  UMOV UR12, 0x400 ;  /* 0x00000400000c7882 */ /* 0x000fe20000000000 */
[----:B------:R-:W-:Y:S01]  /*0040*/  ULDC.64 UR14, c[0x0][0x208] ;  /* 0x00008200000e7ab9 */ /* 0x000fe20000000a00 */
[----:B0-----:R-:W-:Y:S01]  /*0050*/  VIADD R1, R1, 0xfffff748 ;  /* 0xfffff74801017836 */ /* 0x001fe20000000000 */
[----:B------:R-:W0:Y:S01]  /*0060*/  S2R R88, SR_TID.X ;  /* 0x0000000000587919 */ /* 0x000e220000002100 */
[----:B------:R-:W-:-:S02]  /*0070*/  CS2R R36, SRZ ;  /* 0x0000000000247805 */ /* 0x000fc4000001ff00 */
[----:B------:R-:W-:Y:S01]  /*0080*/  CS2R R38, SRZ ;  /* 0x0000000000267805 */ /* 0x000fe2000001ff00 */
[----:B------:R-:W3:Y:S01]  /*0090*/  LDC R15, c[0x0][0x230] ;  /* 0x00008c00ff0f7b82 */ /* 0x000ee20000000800 */
[----:B------:R-:W-:Y:S02]  /*00a0*/  CS2R R40, SRZ ;  /* 0x0000000000287805 */ /* 0x000fe4000001ff00 */
[----:B------:R-:W-:Y:S02]  /*00b0*/  CS2R R42, SRZ ;  /* 0x00000000002a7805 */ /* 0x000fe4000001ff00 */
[----:B------:R-:W-:Y:S02]  /*00c0*/  CS2R R156, SRZ ;  /* 0x00000000009c7805 */ /* 0x000fe4000001ff00 */
[----:B------:R-:W-:Y:S02]  /*00d0*/  CS2R R158, SRZ ;  /* 0x00000000009e7805 */ /* 0x000fe4000001ff00 */
[----:B------:R-:W-:-:S02]  /*00e0*/  CS2R R96, SRZ ;  /* 0x0000000000607805 */ /* 0x000fc4000001ff00 */
[----:B------:R-:W-:Y:S02]  /*00f0*/  CS2R R98, SRZ ;  /* 0x0000000000627805 */ /* 0x000fe4000001ff00 */
[----:B------:R-:W-:Y:S01]  /*0100*/  CS2R R148, SRZ ;  /* 0x0000000000947805 */ /* 0x000fe2000001ff00 */
[----:B------:R-:W4:Y:S01]  /*0110*/  S2UR UR4, SR_CgaCtaId ;  /* 0x00000000000479c3 */ /* 0x000f220000008800 */
[----:B------:R-:W-:Y:S02]  /*0120*/  CS2R R150, SRZ ;  /* 0x0000000000967805 */ /* 0x000fe4000001ff00 */
[----:B------:R-:W-:Y:S02]  /*0130*/  CS2R R100, SRZ ;  /* 0x0000000000647805 */ /* 0x000fe4000001ff00 */
[----:B------:R-:W-:Y:S02]  /*0140*/  CS2R R102, SRZ ;  /* 0x0000000000667805 */ /* 0x000fe4000001ff00 */
[----:B------:R-:W-:-:S02]  /*0150*/  CS2R R104, SRZ ;  /* 0x0000000000687805 */ /* 0x000fc4000001ff00 */
[----:B------:R-:W-:Y:S02]  /*0160*/  CS2R R106, SRZ ;  /* 0x00000000006a7805 */ /* 0x000fe4000001ff00 */
[----:B------:R-:W-:Y:S02]  /*0170*/  CS2R R144, SRZ ;  /* 0x0000000000907805 */ /* 0x000fe4000001ff00 */
[----:B------:R-:W-:Y:S01]  /*0180*/  CS2R R146, SRZ ;  /* 0x0000000000927805 */ /* 0x000fe2000001ff00 */
[----:B-1----:R-:W-:Y:S01]  /*0190*/  VIADD R0, R9, 0x7f ;  /* 0x0000007f09007836 */ /* 0x002fe20000000000 */
[----:B------:R-:W-:Y:S02]  /*01a0*/  CS2R R140, SRZ ;  /* 0x00000000008c7805 */ /* 0x000fe4000001ff00 */
[----:B------:R-:W-:Y:S02]  /*01b0*/  CS2R R142, SRZ ;  /* 0x00000000008e7805 */ /* 0x000fe4000001ff00 */
[----:B------:R-:W-:-:S02]  /*01c0*/  CS2R R108, SRZ ;  /* 0x00000000006c7805 */ /* 0x000fc4000001ff00 */
[----:B------:R-:W-:Y:S02]  /*01d0*/  CS2R R110, SRZ ;  /* 0x00000000006e7805 */ /* 0x000fe4000001ff00 */
[----:B------:R-:W-:Y:S02]  /*01e0*/  SHF.R.S32.HI R3, RZ, 0x1f, R0 ;  /* 0x0000001fff037819 */ /* 0x000fe40000011400 */
[----:B------:R-:W-:Y:S02]  /*01f0*/  CS2R R44, SRZ ;  /* 0x00000000002c7805 */ /* 0x000fe4000001ff00 */
[----:B------:R-:W-:Y:S01]  /*0200*/  CS2R R46, SRZ ;  /* 0x00000000002e7805 */ /* 0x000fe2000001ff00 */
[----:B---3--:R-:W-:Y:S01]  /*0210*/  VIADD R15, R15, 0x3f ;  /* 0x0000003f0f0f7836 */ /* 0x008fe20000000000 */
[----:B------:R-:W-:Y:S02]  /*0220*/  LEA.HI R3, R3, R0, RZ, 0x7 ;  /* 0x0000000003037211 */ /* 0x000fe400078f38ff */
[----:B------:R-:W-:-:S02]  /*0230*/  CS2R R112, SRZ ;  /* 0x0000000000707805 */ /* 0x000fc4000001ff00 */
[----:B--2---:R-:W-:Y:S02]  /*0240*/  IABS R10, R5 ;  /* 0x00000005000a7213 */ /* 0x004fe40000000000 */
[----:B------:R-:W-:Y:S02]  /*0250*/  CS2R R114, SRZ ;  /* 0x0000000000727805 */ /* 0x000fe4000001ff00 */
[----:B------:R-:W-:Y:S02]  /*0260*/  SHF.R.S32.HI R3, RZ, 0x7, R3 ;  /* 0x00000007ff037819 */ /* 0x000fe40000011403 */
[----:B------:R-:W-:Y:S02]  /*0270*/  CS2R R48, SRZ ;  /* 0x0000000000307805 */ /* 0x000fe4000001ff00 */
[----:B------:R-:W-:Y:S01]  /*0280*/  CS2R R50, SRZ ;  /* 0x0000000000327805 */ /* 0x000fe2000001ff00 */
[----:B----4-:R-:W-:Y:S01]  /*0290*/  ULEA UR12, UR4, UR12, 0x18 ;  /* 0x0000000c040c7291 */ /* 0x010fe2000f8ec03f */
[----:B------:R-:W-:Y:S01]  /*02a0*/  CS2R R116, SRZ ;  /* 0x0000000000747805 */ /* 0x000fe2000001ff00 */
[----:B------:R-:W-:Y:S01]  /*02b0*/  IMAD.SHL.U32 R4, R3, 0x8, RZ ;  /* 0x0000000803047824 */ /* 0x000fe200078e00ff */
[----:B------:R-:W-:-:S02]  /*02c0*/  CS2R R118, SRZ ;  /* 0x0000000000767805 */ /* 0x000fc4000001ff00 */
[----:B------:R-:W-:Y:S02]  /*02d0*/  CS2R R52, SRZ ;  /* 0x0000000000347805 */ /* 0x000fe4000001ff00 */
[----:B------:R-:W-:Y:S02]  /*02e0*/  CS2R R54, SRZ ;  /* 0x0000000000367805 */ /* 0x000fe4000001ff00 */
[----:B------:R-:W-:Y:S02]  /*02f0*/  CS2R R120, SRZ ;  /* 0x0000000000787805 */ /* 0x000fe4000001ff00 */
[-C--:B------:R-:W-:Y:S02]  /*0300*/  IABS R7, R4.reuse ;  /* 0x0000000400077213 */ /* 0x080fe40000000000 */
[----:B------:R-:W-:Y:S02]  /*0310*/  CS2R R122, SRZ ;  /* 0x00000000007a7805 */ /* 0x000fe4000001ff00 */
[----:B------:R-:W-:-:S02]  /*0320*/  IABS R12, R4 ;  /* 0x00000004000c7213 */ /* 0x000fc40000000000 */
[----:B------:R-:W-:Y:S01]  /*0330*/  CS2R R56, SRZ ;  /* 0x0000000000387805 */ /* 0x000fe2000001ff00 */
[----:B------:R-:W1:Y:S01]  /*0340*/  I2F.RP R0, R7 ;  /* 0x0000000700007306 */ /* 0x000e620000209400 */
[----:B------:R-:W-:Y:S02]  /*0350*/  CS2R R58, SRZ ;  /* 0x00000000003a7805 */ /* 0x000fe4000001ff00 */
[----:B------:R-:W-:Y:S02]  /*0360*/  CS2R R124, SRZ ;  /* 0x00000000007c7805 */ /* 0x000fe4000001ff00 */
[----:B------:R-:W-:Y:S02]  /*0370*/  CS2R R126, SRZ ;  /* 0x00000000007e7805 */ /* 0x000fe4000001ff00 */
[----:B------:R-:W-:Y:S02]  /*0380*/  CS2R R60, SRZ ;  /* 0x00000000003c7805 */ /* 0x000fe4000001ff00 */
[----:B------:R-:W-:-:S02]  /*0390*/  CS2R R62, SRZ ;  /* 0x00000000003e7805 */ /* 0x000fc4000001ff00 */
[----:B------:R-:W-:Y:S02]  /*03a0*/  CS2R R128, SRZ ;  /* 0x0000000000807805 */ /* 0x000fe4000001ff00 */
[----:B------:R-:W-:Y:S02]  /*03b0*/  CS2R R130, SRZ ;  /* 0x0000000000827805 */ /* 0x000fe4000001ff00 */
[----:B------:R-:W-:Y:S02]  /*03c0*/  CS2R R64, SRZ ;  /* 0x0000000000407805 */ /* 0x000fe4000001ff00 */
[----:B------:R-:W-:Y:S02]  /*03d0*/  CS2R R66, SRZ ;  /* 0x0000000000427805 */ /* 0x000fe4000001ff00 */
[----:B------:R-:W-:Y:S02]  /*03e0*/  CS2R R132, SRZ ;  /* 0x0000000000847805 */ /* 0x000fe4000001ff00 */
[----:B------:R-:W-:-:S02]  /*03f0*/  CS2R R134, SRZ ;  /* 0x0000000000867805 */ /* 0x000fc4000001ff00 */
[----:B------:R-:W-:Y:S02]  /*0400*/  CS2R R68, SRZ ;  /* 0x0000000000447805 */ /* 0x000fe4000001ff00 */
[----:B------:R-:W-:Y:S02]  /*0410*/  CS2R R70, SRZ ;  /* 0x0000000000467805 */ /* 0x000fe4000001ff00 */
[----:B------:R-:W-:Y:S01]  /*0420*/  CS2R R136, SRZ ;  /* 0x0000000000887805 */ /* 0x000fe2000001ff00 */
[----:B-1----:R-:W1:Y:S01]  /*0430*/  MUFU.RCP R0, R0 ;  /* 0x0000000000007308 */ /* 0x002e620000001000 */
        /* <DEDUP_REMOVED lines=14> */
[----:B------:R-:W-:Y:S01]  /*0520*/  CS2R R218, SRZ ;  /* 0x0000000000da7805 */ /* 0x000fe2000001ff00 */
[----:B-1----:R-:W-:-:S02]  /*0530*/  VIADD R2, R0, 0xffffffe ;  /* 0x0ffffffe00027836 */ /* 0x002fc40000000000 */
[----:B------:R-:W-:Y:S02]  /*0540*/  IMAD.MOV R0, RZ, RZ, -R12 ;  /* 0x000000ffff007224 */ /* 0x000fe400078e0a0c */
[----:B------:R1:W2:Y:S02]  /*0550*/  F2I.FTZ.U32.TRUNC.NTZ R3, R2 ;  /* 0x0000000200037305 */ /* 0x0002a4000021f000 */
[----:B-1----:R-:W-:Y:S02]  /*0560*/  IMAD.MOV.U32 R2, RZ, RZ, RZ ;  /* 0x000000ffff027224 */ /* 0x002fe400078e00ff */
[----:B--2---:R-:W-:-:S04]  /*0570*/  IMAD.MOV R6, RZ, RZ, -R3 ;  /* 0x000000ffff067224 */ /* 0x004fc800078e0a03 */
[----:B------:R-:W-:Y:S02]  /*0580*/  IMAD R11, R6, R7, RZ ;  /* 0x00000007060b7224 */ /* 0x000fe400078e02ff */
[----:B------:R-:W-:Y:S02]  /*0590*/  IMAD.MOV.U32 R6, RZ, RZ, R10 ;  /* 0x000000ffff067224 */ /* 0x000fe400078e000a */
[----:B------:R-:W-:-:S06]  /*05a0*/  IMAD.HI.U32 R3, R3, R11, R2 ;  /* 0x0000000b03037227 */ /* 0x000fcc00078e0002 */
[----:B------:R-:W-:-:S04]  /*05b0*/  IMAD.HI.U32 R3, R3, R6, RZ ;  /* 0x0000000603037227 */ /* 0x000fc800078e00ff */
[----:B------:R-:W-:-:S05]  /*05c0*/  IMAD R0, R3, R0, R6 ;  /* 0x0000000003007224 */ /* 0x000fca00078e0206 */
[----:B------:R-:W-:-:S13]  /*05d0*/  ISETP.GT.U32.AND P1, PT, R7, R0, PT ;  /* 0x000000000700720c */ /* 0x000fda0003f24070 */
[----:B------:R-:W-:Y:S02]  /*05e0*/  @!P1 IMAD.IADD R0, R0, 0x1, -R7 ;  /* 0x0000000100009824 */ /* 0x000fe400078e0a07 */
[----:B------:R-:W-:Y:S01]  /*05f0*/  @!P1 VIADD R3, R3, 0x1 ;  /* 0x0000000103039836 */ /* 0x000fe20000000000 */
[----:B------:R-:W-:Y:S02]  /*0600*/  ISETP.NE.AND P1, PT, R4, RZ, PT ;  /* 0x000000ff0400720c */ /* 0x000fe40003f25270 */
[----:B------:R-:W-:Y:S02]  /*0610*/  ISETP.GE.U32.AND P0, PT, R0, R7, PT ;  /* 0x000000070000720c */ /* 0x000fe40003f06070 */
[----:B------:R-:W-:-:S04]  /*0620*/  LOP3.LUT R0, R5, R4, RZ, 0x3c, !PT ;  /* 0x0000000405007212 */ /* 0x000fc800078e3cff */
[----:B------:R-:W-:Y:S01]  /*0630*/  ISETP.GE.AND P2, PT, R0, RZ, PT ;  /* 0x000000ff0000720c */ /* 0x000fe20003f46270 */
[----:B------:R-:W-:-:S06]  /*0640*/  VIADD R0, R8, 0x1ff ;  /* 0x000001ff08007836 */ /* 0x000fcc0000000000 */
[----:B------:R-:W-:-:S04]  /*0650*/  @P0 VIADD R3, R3, 0x1 ;  /* 0x0000000103030836 */ /* 0x000fc80000000000 */
[----:B------:R-:W-:Y:S01]  /*0660*/  IMAD.MOV.U32 R2, RZ, RZ, R3 ;  /* 0x000000ffff027224 */ /* 0x000fe200078e0003 */
[----:B------:R-:W-:-:S03]  /*0670*/  SHF.R.S32.HI R3, RZ, 0x1f, R0 ;  /* 0x0000001fff037819 */ /* 0x000fc60000011400 */
[----:B------:R-:W-:Y:S01]  /*0680*/  @!P2 IMAD.MOV R2, RZ, RZ, -R2 ;  /* 0x000000ffff02a224 */ /* 0x000fe200078e0a02 */
[----:B------:R-:W-:Y:S02]  /*0690*/  @!P1 LOP3.LUT R2, RZ, R4, RZ, 0x33, !PT ;  /* 0x00000004ff029212 */ /* 0x000fe400078e33ff */
[----:B------:R-:W-:-:S03]  /*06a0*/  LEA.HI R3, R3, R0, RZ, 0x9 ;  /* 0x0000000003037211 */ /* 0x000fc600078f48ff */
[----:B------:R-:W-:Y:S02]  /*06b0*/  IMAD.SHL.U32 R6, R2, 0x8, RZ ;  /* 0x0000000802067824 */ /* 0x000fe400078e00ff */
[----:B------:R-:W-:-:S03]  /*06c0*/  IMAD.MOV R2, RZ, RZ, -R2 ;  /* 0x000000ffff027224 */ /* 0x000fc600078e0a02 */
[----:B------:R-:W-:Y:S01]  /*06d0*/  LEA.HI.SX32 R3, R3, -R6, 0x17 ;  /* 0x8000000603037211 */ /* 0x000fe200078fbaff */
[----:B------:R-:W-:-:S03]  /*06e0*/  IMAD R4, R4, R2, R5 ;  /* 0x0000000204047224 */ /* 0x000fc600078e0205 */
[----:B------:R-:W-:Y:S02]  /*06f0*/  VIMNMX R13, R3, 0x8, PT ;  /* 0x00000008030d7848 */ /* 0x000fe40003fe0100 */
[----:B------:R-:W-:Y:S02]  /*0700*/  IABS R11, R4 ;  /* 0x00000004000b7213 */ /* 0x000fe40000000000 */
[----:B------:R-:W-:-:S04]  /*0710*/  IABS R7, R13 ;  /* 0x0000000d00077213 */ /* 0x000fc80000000000 */
[----:B------:R-:W1:Y:S08]  /*0720*/  I2F.RP R0, R7 ;  /* 0x0000000700007306 */ /* 0x000e700000209400 */
[----:B-1----:R-:W1:Y:S02]  /*0730*/  MUFU.RCP R0, R0 ;  /* 0x0000000000007308 */ /* 0x002e640000001000 */
[----:B-1----:R-:W-:-:S06]  /*0740*/  VIADD R3, R0, 0xffffffe ;  /* 0x0ffffffe00037836 */ /* 0x002fcc0000000000 */
[----:B------:R-:W1:Y:S02]  /*0750*/  F2I.FTZ.U32.TRUNC.NTZ R3, R3 ;  /* 0x0000000300037305 */ /* 0x000e64000021f000 */
[----:B-1----:R-:W-:-:S04]  /*0760*/  IMAD.MOV R10, RZ, RZ, -R3 ;  /* 0x000000ffff0a7224 */ /* 0x002fc800078e0a03 */
[----:B------:R-:W-:Y:S01]  /*0770*/  IMAD.MOV.U32 R2, RZ, RZ, R10 ;  /* 0x000000ffff027224 */ /* 0x000fe200078e000a */
[----:B------:R-:W-:-:S03]  /*0780*/  IABS R10, R13 ;  /* 0x0000000d000a7213 */ /* 0x000fc60000000000 */
[----:B------:R-:W-:Y:S02]  /*0790*/  IMAD R5, R2, R7, RZ ;  /* 0x0000000702057224 */ /* 0x000fe400078e02ff */
[----:B------:R-:W-:Y:S02]  /*07a0*/  IMAD.MOV.U32 R2, RZ, RZ, RZ ;  /* 0x000000ffff027224 */ /* 0x000fe400078e00ff */
[----:B------:R-:W-:Y:S02]  /*07b0*/  IMAD.MOV R0, RZ, RZ, -R10 ;  /* 0x000000ffff007224 */ /* 0x000fe400078e0a0a */
        /* <DEDUP_REMOVED lines=9> */
[----:B------:R-:W-:-:S07]  /*0850*/  ISETP.GE.AND P2, PT, R0, RZ, PT ;  /* 0x000000ff0000720c */ /* 0x000fce0003f46270 */
[----:B------:R-:W-:Y:S01]  /*0860*/  @P0 VIADD R2, R2, 0x1 ;  /* 0x0000000102020836 */ /* 0x000fe20000000000 */
[----:B------:R-:W-:-:S05]  /*0870*/  ISETP.GE.AND P0, PT, R15, 0x40, PT ;  /* 0x000000400f00780c */ /* 0x000fca0003f06270 */
[----:B------:R-:W-:Y:S01]  /*0880*/  @!P2 IMAD.MOV R2, RZ, RZ, -R2 ;  /* 0x000000ffff02a224 */ /* 0x000fe200078e0a02 */
[----:B------:R-:W-:-:S05]  /*0890*/  @!P1 LOP3.LUT R2, RZ, R13, RZ, 0x33, !PT ;  /* 0x0000000dff029212 */ /* 0x000fca00078e33ff */
[----:B------:R-:W-:Y:S02]  /*08a0*/  IMAD.MOV R0, RZ, RZ, -R2 ;  /* 0x000000ffff007224 */ /* 0x000fe400078e0a02 */
[----:B------:R-:W-:Y:S02]  /*08b0*/  IMAD.SHL.U32 R10, R2, 0x80, RZ ;  /* 0x00000080020a7824 */ /* 0x000fe400078e00ff */
[----:B------:R-:W-:Y:S01]  /*08c0*/  IMAD R0, R13, R0, R4 ;  /* 0x000000000d007224 */ /* 0x000fe200078e0204 */
[----:B------:R-:W-:-:S03]  /*08d0*/  CS2R R4, SRZ ;  /* 0x0000000000047805 */ /* 0x000fc6000001ff00 */
[----:B------:R-:W-:Y:S01]  /*08e0*/  IMAD.IADD R11, R6, 0x1, R0 ;  /* 0x00000001060b7824 */ /* 0x000fe200078e0200 */
[----:B0-----:R-:W-:Y:S02]  /*08f0*/  LOP3.LUT R0, R88, 0xff, RZ, 0xc0, !PT ;  /* 0x000000ff58007812 */ /* 0x001fe400078ec0ff */
[----:B------:R-:W-:-:S03]  /*0900*/  CS2R R6, SRZ ;  /* 0x0000000000067805 */ /* 0x000fc6000001ff00 */
[----:B------:R-:W-:-:S04]  /*0910*/  IMAD R11, R11, 0x200, R0 ;  /* 0x000002000b0b7824 */ /* 0x000fc800078e0200 */
[----:B------:R-:W-:Y:S01]  /*0920*/  VIADD R14, R11, 0x100 ;  /* 0x000001000b0e7836 */ /* 0x000fe20000000000 */
[----:B------:R-:W-:Y:S06]  /*0930*/  @!P0 BRA `(.L_x_0) ;  /* 0x000000fc00788947 */ /* 0x000fec0003800000 */
[----:B------:R-:W-:Y:S01]  /*0940*/  IABS R13, R8 ;  /* 0x00000008000d7213 */ /* 0x000fe20000000000 */
[----:B------:R-:W-:Y:S01]  /*0950*/  ULDC UR13, c[0x0][0x23c] ;  /* 0x00008f00000d7ab9 */ /* 0x000fe20000000800 */
[----:B------:R-:W-:Y:S01]  /*0960*/  IABS R2, R9 ;  /* 0x0000000900027213 */ /* 0x000fe20000000000 */
[----:B------:R-:W-:Y:S01]  /*0970*/  ULDC UR4, c[0x0][0x234] ;  /* 0x00008d0000047ab9 */ /* 0x000fe20000000800 */
[----:B------:R-:W0:Y:S01]  /*0980*/  I2F.RP R3, R13 ;  /* 0x0000000d00037306 */ /* 0x000e220000209400 */
[----:B------:R-:W-:Y:S01]  /*0990*/  IABS R16, R14 ;  /* 0x0000000e00107213 */ /* 0x000fe20000000000 */
[----:B------:R-:W-:Y:S01]  /*09a0*/  ULDC.64 UR8, c[0x0][0x218] ;  /* 0x0000860000087ab9 */ /* 0x000fe20000000a00 */
[----:B------:R-:W-:Y:S01]  /*09b0*/  SHF.R.U32.HI R18, RZ, 0x5, R88 ;  /* 0x00000005ff127819 */ /* 0x000fe20000011658 */
[----:B------:R-:W-:Y:S01]  /*09c0*/  ULDC.64 UR6, c[0x0][0x210] ;  /* 0x0000840000067ab9 */ /* 0x000fe20000000a00 */
[----:B------:R-:W-:Y:S01]  /*09d0*/  LOP3.LUT R60, R88, 0x3f, RZ, 0xc0, !PT ;  /* 0x0000003f583c7812 */ /* 0x000fe200078ec0ff */
[----:B------:R-:W-:Y:S01]  /*09e0*/  UIADD3 UR5, UR12, 0x10000, URZ ;  /* 0x000100000c057890 */ /* 0x000fe2000fffe03f */
[----:B------:R-:W-:Y:S01]  /*09f0*/  R2UR UR24, R18 ;  /* 0x00000000121872ca */ /* 0x000fe200000e0000 */
[----:B------:R-:W1:Y:S01]  /*0a00*/  I2F.RP R6, R2 ;  /* 0x0000000200067306 */ /* 0x000e620000209400 */
[----:B------:R-:W-:Y:S01]  /*0a10*/  CS2R R152, SRZ ;  /* 0x0000000000987805 */ /* 0x000fe2000001ff00 */
[----:B------:R-:W-:Y:S01]  /*0a20*/  USHF.R.U32.HI UR5, URZ, 0x4, UR5 ;  /* 0x000000043f057899 */ /* 0x000fe20008011605 */
[----:B------:R-:W-:-:S02]  /*0a30*/  CS2R R154, SRZ ;  /* 0x00000000009a7805 */ /* 0x000fc4000001ff00 */
[----:B------:R-:W-:Y:S02]  /*0a40*/  CS2R R156, SRZ ;  /* 0x00000000009c7805 */ /* 0x000fe4000001ff00 */
[----:B------:R-:W-:Y:S01]  /*0a50*/  CS2R R158, SRZ ;  /* 0x00000000009e7805 */ /* 0x000fe2000001ff00 */
[----:B------:R-:W-:Y:S01]  /*0a60*/  USGXT.U32 UR10, UR5, 0xe ;  /* 0x0000000e050a789a */ /* 0x000fe20008000000 */
[----:B------:R-:W-:Y:S01]  /*0a70*/  CS2R R160, SRZ ;  /* 0x0000000000a07805 */ /* 0x000fe2000001ff00 */
[----:B0-----:R-:W0:Y:S01]  /*0a80*/  MUFU.RCP R3, R3 ;  /* 0x0000000300037308 */ /* 0x001e220000001000 */
[----:B------:R-:W-:Y:S02]  /*0a90*/  CS2R R162, SRZ ;  /* 0x0000000000a27805 */ /* 0x000fe4000001ff00 */
[----:B------:R-:W-:Y:S02]  /*0aa0*/  CS2R R164, SRZ ;  /* 0x0000000000a47805 */ /* 0x000fe4000001ff00 */
[----:B------:R-:W-:-:S02]  /*0ab0*/  CS2R R166, SRZ ;  /* 0x0000000000a67805 */ /* 0x000fc4000001ff00 */
[----:B------:R-:W-:Y:S02]  /*0ac0*/  CS2R R168, SRZ ;  /* 0x0000000000a87805 */ /* 0x000fe4000001ff00 */
[----:B------:R-:W-:Y:S02]  /*0ad0*/  CS2R R170, SRZ ;  /* 0x0000000000aa7805 */ /* 0x000fe4000001ff00 */
[----:B------:R-:W-:Y:S02]  /*0ae0*/  CS2R R172, SRZ ;  /* 0x0000000000ac7805 */ /* 0x000fe4000001ff00 */
[----:B------:R-:W-:Y:S01]  /*0af0*/  CS2R R174, SRZ ;  /* 0x0000000000ae7805 */ /* 0x000fe2000001ff00 */
[----:B-1----:R-:W-:Y:S01]  /*0b00*/  MUFU.RCP R6, R6 ;  /* 0x0000000600067308 */ /* 0x002fe20000001000 */
        /* <DEDUP_REMOVED lines=8> */
[----:B0-----:R-:W-:Y:S01]  /*0b90*/  VIADD R4, R3, 0xffffffe ;  /* 0x0ffffffe03047836 */ /* 0x001fe20000000000 */
[----:B------:R-:W-:-:S02]  /*0ba0*/  CS2R R192, SRZ ;  /* 0x0000000000c07805 */ /* 0x000fc4000001ff00 */
[----:B------:R-:W-:Y:S02]  /*0bb0*/  CS2R R194, SRZ ;  /* 0x0000000000c27805 */ /* 0x000fe4000001ff00 */
[----:B------:R-:W-:Y:S01]  /*0bc0*/  CS2R R196, SRZ ;  /* 0x0000000000c47805 */ /* 0x000fe2000001ff00 */
[----:B------:R0:W1:Y:S01]  /*0bd0*/  F2I.FTZ.U32.TRUNC.NTZ R5, R4 ;  /* 0x0000000400057305 */ /* 0x000062000021f000 */
[----:B------:R-:W-:Y:S02]  /*0be0*/  CS2R R198, SRZ ;  /* 0x0000000000c67805 */ /* 0x000fe4000001ff00 */
[----:B------:R-:W-:Y:S02]  /*0bf0*/  CS2R R200, SRZ ;  /* 0x0000000000c87805 */ /* 0x000fe4000001ff00 */
[----:B------:R-:W-:Y:S02]  /*0c00*/  CS2R R202, SRZ ;  /* 0x0000000000ca7805 */ /* 0x000fe4000001ff00 */
[----:B------:R-:W-:-:S02]  /*0c10*/  CS2R R204, SRZ ;  /* 0x0000000000cc7805 */ /* 0x000fc4000001ff00 */
[----:B------:R-:W-:Y:S02]  /*0c20*/  CS2R R206, SRZ ;  /* 0x0000000000ce7805 */ /* 0x000fe4000001ff00 */
[----:B------:R-:W-:Y:S02]  /*0c30*/  CS2R R208, SRZ ;  /* 0x0000000000d07805 */ /* 0x000fe4000001ff00 */
[----:B------:R-:W-:Y:S02]  /*0c40*/  CS2R R210, SRZ ;  /* 0x0000000000d27805 */ /* 0x000fe4000001ff00 */
[----:B------:R-:W-:Y:S01]  /*0c50*/  CS2R R212, SRZ ;  /* 0x0000000000d47805 */ /* 0x000fe2000001ff00 */
[----:B0-----:R-:W-:Y:S01]  /*0c60*/  IMAD.MOV.U32 R4, RZ, RZ, RZ ;  /* 0x000000ffff047224 */ /* 0x001fe200078e00ff */
[----:B------:R-:W-:Y:S02]  /*0c70*/  CS2R R214, SRZ ;  /* 0x0000000000d67805 */ /* 0x000fe4000001ff00 */
[----:B------:R-:W-:-:S02]  /*0c80*/  CS2R R90, SRZ ;  /* 0x00000000005a7805 */ /* 0x000fc4000001ff00 */
[----:B------:R-:W-:Y:S02]  /*0c90*/  CS2R R92, SRZ ;  /* 0x00000000005c7805 */ /* 0x000fe4000001ff00 */
[----:B------:R-:W-:Y:S02]  /*0ca0*/  CS2R R94, SRZ ;  /* 0x00000000005e7805 */ /* 0x000fe4000001ff00 */
[----:B------:R-:W-:Y:S01]  /*0cb0*/  CS2R R96, SRZ ;  /* 0x0000000000607805 */ /* 0x000fe2000001ff00 */
[----:B-1----:R-:W-:Y:S01]  /*0cc0*/  IMAD.MOV R12, RZ, RZ, -R5 ;  /* 0x000000ffff0c7224 */ /* 0x002fe200078e0a05 */
[----:B------:R-:W-:Y:S02]  /*0cd0*/  CS2R R98, SRZ ;  /* 0x0000000000627805 */ /* 0x000fe4000001ff00 */
[----:B------:R-:W-:Y:S02]  /*0ce0*/  CS2R R100, SRZ ;  /* 0x0000000000647805 */ /* 0x000fe4000001ff00 */
[----:B------:R-:W-:Y:S01]  /*0cf0*/  CS2R R102, SRZ ;  /* 0x0000000000667805 */ /* 0x000fe2000001ff00 */
[----:B------:R-:W-:Y:S01]  /*0d00*/  IMAD R7, R12, R13, RZ ;  /* 0x0000000d0c077224 */ /* 0x000fe200078e02ff */
[----:B------:R-:W-:-:S02]  /*0d10*/  IABS R12, R11 ;  /* 0x0000000b000c7213 */ /* 0x000fc40000000000 */
[----:B------:R-:W-:Y:S02]  /*0d20*/  CS2R R104, SRZ ;  /* 0x0000000000687805 */ /* 0x000fe4000001ff00 */
[----:B------:R-:W-:Y:S01]  /*0d30*/  CS2R R106, SRZ ;  /* 0x00000000006a7805 */ /* 0x000fe2000001ff00 */
[----:B------:R-:W-:Y:S01]  /*0d40*/  IMAD.HI.U32 R3, R5, R7, R4 ;  /* 0x0000000705037227 */ /* 0x000fe200078e0004 */
[----:B------:R-:W-:Y:S02]  /*0d50*/  SHF.R.U32.HI R7, RZ, 0x6, R88 ;  /* 0x00000006ff077819 */ /* 0x000fe40000011658 */
[----:B------:R-:W-:Y:S02]  /*0d60*/  CS2R R108, SRZ ;  /* 0x00000000006c7805 */ /* 0x000fe4000001ff00 */
[----:B------:R-:W-:Y:S01]  /*0d70*/  CS2R R110, SRZ ;  /* 0x00000000006e7805 */ /* 0x000fe2000001ff00 */
[----:B------:R-:W-:Y:S01]  /*0d80*/  VIADD R5, R6, 0xffffffe ;  /* 0x0ffffffe06057836 */ /* 0x000fe20000000000 */
[----:B------:R-:W-:Y:S01]  /*0d90*/  SGXT.U32 R7, R7, 0x2 ;  /* 0x000000020707781a */ /* 0x000fe20000000000 */
[----:B------:R-:W-:Y:S01]  /*0da0*/  IMAD.HI.U32 R4, R3, R12, RZ ;  /* 0x0000000c03047227 */ /* 0x000fe200078e00ff */
[----:B------:R-:W-:-:S02]  /*0db0*/  SHF.R.S32.HI R6, RZ, 0x1f, R15 ;  /* 0x0000001fff067819 */ /* 0x000fc4000001140f */
[----:B------:R-:W-:Y:S02]  /*0dc0*/  CS2R R112, SRZ ;  /* 0x0000000000707805 */ /* 0x000fe4000001ff00 */
[----:B------:R-:W-:Y:S01]  /*0dd0*/  LOP3.LUT R22, R10, R7, RZ, 0xfc, !PT ;  /* 0x000000070a167212 */ /* 0x000fe200078efcff */
[----:B------:R-:W0:Y:S01]  /*0de0*/  F2I.FTZ.U32.TRUNC.NTZ R5, R5 ;  /* 0x0000000500057305 */ /* 0x000e22000021f000 */
[----:B------:R-:W-:Y:S01]  /*0df0*/  IMAD.HI.U32 R3, R3, R16, RZ ;  /* 0x0000001003037227 */ /* 0x000fe200078e00ff */
[----:B------:R-:W-:Y:S02]  /*0e00*/  LEA.HI R15, R6, R15, RZ, 0x6 ;  /* 0x0000000f060f7211 */ /* 0x000fe400078f30ff */
[----:B------:R-:W-:Y:S02]  /*0e10*/  CS2R R114, SRZ ;  /* 0x0000000000727805 */ /* 0x000fe4000001ff00 */
[C---:B------:R-:W-:Y:S01]  /*0e20*/  LOP3.LUT R7, R22.reuse, 0x78, RZ, 0xfc, !PT ;  /* 0x0000007816077812 */ /* 0x040fe200078efcff */
[----:B------:R-:W-:Y:S01]  /*0e30*/  IMAD.MOV R4, RZ, RZ, -R4 ;  /* 0x000000ffff047224 */ /* 0x000fe200078e0a04 */
[C---:B------:R-:W-:Y:S01]  /*0e40*/  LOP3.LUT R23, R22.reuse, 0x70, RZ, 0xfc, !PT ;  /* 0x0000007016177812 */ /* 0x040fe200078efcff */
[----:B------:R-:W-:Y:S01]  /*0e50*/  IMAD.MOV R17, RZ, RZ, -R3 ;  /* 0x000000ffff117224 */ /* 0x000fe200078e0a03 */
[----:B------:R-:W-:Y:S01]  /*0e60*/  ISETP.GE.AND P0, PT, R7, RZ, PT ;  /* 0x000000ff0700720c */ /* 0x000fe20003f06270 */
[C---:B------:R-:W-:Y:S01]  /*0e70*/  IMAD R3, R13.reuse, R4, R12 ;  /* 0x000000040d037224 */ /* 0x040fe200078e020c */
[----:B------:R-:W-:Y:S01]  /*0e80*/  LOP3.LUT R4, R22, 0x7c, RZ, 0xfc, !PT ;  /* 0x0000007c16047812 */ /* 0x000fe200078efcff */
[----:B------:R-:W-:Y:S01]  /*0e90*/  IMAD R6, R13, R17, R16 ;  /* 0x000000110d067224 */ /* 0x000fe200078e0210 */
[----:B------:R-:W-:-:S02]  /*0ea0*/  IABS R19, R7 ;  /* 0x0000000700137213 */ /* 0x000fc40000000000 */
[----:B------:R-:W-:Y:S02]  /*0eb0*/  CS2R R116, SRZ ;  /* 0x0000000000747805 */ /* 0x000fe4000001ff00 */
[----:B------:R-:W-:Y:S01]  /*0ec0*/  ISETP.GT.U32.AND P2, PT, R13, R3, PT ;  /* 0x000000030d00720c */ /* 0x000fe20003f44070 */
[--C-:B0-----:R-:W-:Y:S01]  /*0ed0*/  IMAD.MOV R17, RZ, RZ, -R5.reuse ;  /* 0x000000ffff117224 */ /* 0x101fe200078e0a05 */
[----:B------:R-:W-:Y:S02]  /*0ee0*/  ISETP.GE.AND P1, PT, R4, RZ, PT ;  /* 0x000000ff0400720c */ /* 0x000fe40003f26270 */
[----:B------:R-:W-:Y:S02]  /*0ef0*/  CS2R R118, SRZ ;  /* 0x0000000000767805 */ /* 0x000fe4000001ff00 */
[----:B------:R-:W-:Y:S01]  /*0f00*/  IABS R16, R4 ;  /* 0x0000000400107213 */ /* 0x000fe20000000000 */
[----:B------:R-:W-:Y:S01]  /*0f10*/  IMAD R7, R17, R2, RZ ;  /* 0x0000000211077224 */ /* 0x000fe200078e02ff */
[----:B------:R-:W-:Y:S01]  /*0f20*/  ISETP.GT.U32.AND P3, PT, R13, R6, PT ;  /* 0x000000060d00720c */ /* 0x000fe20003f64070 */
[----:B------:R-:W-:Y:S01]  /*0f30*/  IMAD.MOV.U32 R4, RZ, RZ, RZ ;  /* 0x000000ffff047224 */ /* 0x000fe200078e00ff */
[C---:B------:R-:W-:Y:S01]  /*0f40*/  LOP3.LUT R12, R22.reuse, 0x74, RZ, 0xfc, !PT ;  /* 0x00000074160c7812 */ /* 0x040fe200078efcff */
[----:B------:R-:W-:Y:S01]  /*0f50*/  IMAD.MOV.U32 R17, RZ, RZ, R16 ;  /* 0x000000ffff117224 */ /* 0x000fe200078e0010 */
[----:B------:R-:W-:Y:S01]  /*0f60*/  LOP3.LUT R24, R22, 0x6c, RZ, 0xfc, !PT ;  /* 0x0000006c16187812 */ /* 0x000fe200078efcff */
[----:B------:R-:W-:Y:S01]  /*0f70*/  IMAD.HI.U32 R4, R5, R7, R4 ;  /* 0x0000000705047227 */ /* 0x000fe200078e0004 */
[----:B------:R-:W-:-:S02]  /*0f80*/  IABS R21, R12 ;  /* 0x0000000c00157213 */ /* 0x000fc40000000000 */
[----:B------:R-:W-:Y:S02]  /*0f90*/  CS2R R120, SRZ ;  /* 0x0000000000787805 */ /* 0x000fe4000001ff00 */
[----:B------:R-:W-:Y:S01]  /*0fa0*/  ISETP.GE.AND P4, PT, R12, RZ, PT ;  /* 0x000000ff0c00720c */ /* 0x000fe20003f86270 */
[----:B------:R-:W-:Y:S01]  /*0fb0*/  @!P2 IMAD.IADD R3, R3, 0x1, -R13 ;  /* 0x000000010303a824 */ /* 0x000fe200078e0a0d */
[----:B------:R-:W-:Y:S01]  /*0fc0*/  ISETP.GE.AND P2, PT, R11, RZ, PT ;  /* 0x000000ff0b00720c */ /* 0x000fe20003f46270 */
[----:B------:R-:W-:Y:S01]  /*0fd0*/  IMAD.HI.U32 R5, R4, R17, RZ ;  /* 0x0000001104057227 */ /* 0x000fe200078e00ff */
[----:B------:R-:W-:Y:S02]  /*0fe0*/  IABS R16, R23 ;  /* 0x0000001700107213 */ /* 0x000fe40000000000 */
[----:B------:R-:W-:Y:S02]  /*0ff0*/  CS2R R122, SRZ ;  /* 0x00000000007a7805 */ /* 0x000fe4000001ff00 */
[----:B------:R-:W-:Y:S01]  /*1000*/  ISETP.GT.U32.AND P5, PT, R13, R3, PT ;  /* 0x000000030d00720c */ /* 0x000fe20003fa4070 */
[----:B------:R-:W-:Y:S01]  /*1010*/  IMAD.MOV R5, RZ, RZ, -R5 ;  /* 0x000000ffff057224 */ /* 0x000fe200078e0a05 */
[----:B------:R-:W-:Y:S01]  /*1020*/  IABS R18, R24 ;  /* 0x0000001800127213 */ /* 0x000fe20000000000 */
[----:B------:R-:W-:Y:S01]  /*1030*/  @!P3 IMAD.IADD R6, R6, 0x1, -R13 ;  /* 0x000000010606b824 */ /* 0x000fe200078e0a0d */
[----:B------:R-:W-:Y:S01]  /*1040*/  ISETP.GE.AND P3, PT, R14, RZ, PT ;  /* 0x000000ff0e00720c */ /* 0x000fe20003f66270 */
[----:B------:R-:W-:Y:S01]  /*1050*/  IMAD.HI.U32 R7, R4, R19, RZ ;  /* 0x0000001304077227 */ /* 0x000fe200078e00ff */
[----:B------:R-:W-:-:S02]  /*1060*/  LOP3.LUT R28, R22, 0x5c, RZ, 0xfc, !PT ;  /* 0x0000005c161c7812 */ /* 0x000fc400078efcff */
[----:B------:R-:W-:Y:S02]  /*1070*/  CS2R R124, SRZ ;  /* 0x00000000007c7805 */ /* 0x000fe4000001ff00 */
[----:B------:R-:W-:Y:S01]  /*1080*/  ISETP.GT.U32.AND P6, PT, R13, R6, PT ;  /* 0x000000060d00720c */ /* 0x000fe20003fc4070 */
[----:B------:R-:W-:Y:S01]  /*1090*/  IMAD R5, R2, R5, R17 ;  /* 0x0000000502057224 */ /* 0x000fe200078e0211 */
[----:B------:R-:W-:Y:S01]  /*10a0*/  IABS R29, R28 ;  /* 0x0000001c001d7213 */ /* 0x000fe20000000000 */
[----:B------:R-:W-:Y:S01]  /*10b0*/  IMAD.MOV R7, RZ, RZ, -R7 ;  /* 0x000000ffff077224 */ /* 0x000fe200078e0a07 */
[----:B------:R-:W-:Y:S01]  /*10c0*/  LOP3.LUT R26, R22, 0x60, RZ, 0xfc, !PT ;  /* 0x00000060161a7812 */ /* 0x000fe200078efcff */
[----:B------:R-:W-:Y:S01]  /*10d0*/  @!P5 IMAD.IADD R3, R3, 0x1, -R13 ;  /* 0x000000010303d824 */ /* 0x000fe200078e0a0d */
[----:B------:R-:W-:Y:S01]  /*10e0*/  ISETP.GT.U32.AND P5, PT, R2, R5, PT ;  /* 0x000000050200720c */ /* 0x000fe20003fa4070 */
[----:B------:R-:W-:Y:S01]  /*10f0*/  IMAD.HI.U32 R12, R4, R21, RZ ;  /* 0x00000015040c7227 */ /* 0x000fe200078e00ff */
[----:B------:R-:W-:-:S02]  /*1100*/  IABS R27, R26 ;  /* 0x0000001a001b7213 */ /* 0x000fc40000000000 */
[----:B------:R-:W-:Y:S02]  /*1110*/  CS2R R126, SRZ ;  /* 0x00000000007e7805 */ /* 0x000fe4000001ff00 */
[----:B------:R-:W-:Y:S01]  /*1120*/  LOP3.LUT R30, R22, 0x28, RZ, 0xfc, !PT ;  /* 0x00000028161e7812 */ /* 0x000fe200078efcff */
[----:B------:R-:W-:Y:S01]  /*1130*/  IMAD R7, R2, R7, R19 ;  /* 0x0000000702077224 */ /* 0x000fe200078e0213 */
[C---:B------:R-:W-:Y:S01]  /*1140*/  LOP3.LUT R34, R22.reuse, 0x20, RZ, 0xfc, !PT ;  /* 0x0000002016227812 */ /* 0x040fe200078efcff */
[----:B------:R-:W-:Y:S01]  /*1150*/  IMAD.MOV R12, RZ, RZ, -R12 ;  /* 0x000000ffff0c7224 */ /* 0x000fe200078e0a0c */
[----:B------:R-:W-:Y:S01]  /*1160*/  IABS R55, R30 ;  /* 0x0000001e00377213 */ /* 0x000fe20000000000 */
[----:B------:R-:W-:Y:S01]  /*1170*/  IMAD.MOV.U32 R19, RZ, RZ, R16 ;  /* 0x000000ffff137224 */ /* 0x000fe200078e0010 */
[----:B------:R-:W-:Y:S01]  /*1180*/  LOP3.LUT R16, R22, 0x68, RZ, 0xfc, !PT ;  /* 0x0000006816107812 */ /* 0x000fe200078efcff */
[----:B------:R-:W-:Y:S01]  /*1190*/  @!P2 IMAD.MOV R3, RZ, RZ, -R3 ;  /* 0x000000ffff03a224 */ /* 0x000fe200078e0a03 */
[C---:B------:R-:W-:Y:S01]  /*11a0*/  ISETP.GT.U32.AND P2, PT, R2.reuse, R7, PT ;  /* 0x000000070200720c */ /* 0x040fe20003f44070 */
[----:B------:R-:W-:Y:S01]  /*11b0*/  IMAD R17, R2, R12, R21 ;  /* 0x0000000c02117224 */ /* 0x000fe200078e0215 */
[----:B------:R-:W-:Y:S01]  /*11c0*/  IABS R47, R34 ;  /* 0x00000022002f7213 */ /* 0x000fe20000000000 */
[----:B------:R-:W-:Y:S01]  /*11d0*/  IMAD.MOV.U32 R21, RZ, RZ, R18 ;  /* 0x000000ffff157224 */ /* 0x000fe200078e0012 */
[----:B------:R-:W-:Y:S01]  /*11e0*/  LOP3.LUT R18, R22, 0x64, RZ, 0xfc, !PT ;  /* 0x0000006416127812 */ /* 0x000fe200078efcff */
[----:B------:R-:W-:Y:S01]  /*11f0*/  IMAD.HI.U32 R12, R4, R19, RZ ;  /* 0x00000013040c7227 */ /* 0x000fe200078e00ff */
[----:B------:R-:W-:-:S02]  /*1200*/  LOP3.LUT R32, R22, 0x24, RZ, 0xfc, !PT ;  /* 0x0000002416207812 */ /* 0x000fc400078efcff */
[----:B------:R-:W-:Y:S02]  /*1210*/  CS2R R128, SRZ ;  /* 0x0000000000807805 */ /* 0x000fe4000001ff00 */
[----:B------:R-:W-:Y:S01]  /*1220*/  IABS R25, R18 ;  /* 0x0000001200197213 */ /* 0x000fe20000000000 */
[----:B------:R-:W-:Y:S01]  /*1230*/  @!P6 IMAD.IADD R6, R6, 0x1, -R13 ;  /* 0x000000010606e824 */ /* 0x000fe200078e0a0d */
[----:B------:R-:W-:Y:S01]  /*1240*/  ISETP.NE.AND P6, PT, R8, RZ, PT ;  /* 0x000000ff0800720c */ /* 0x000fe20003fc5270 */
[----:B------:R-:W-:Y:S01]  /*1250*/  IMAD.HI.U32 R13, R4, R21, RZ ;  /* 0x00000015040d7227 */ /* 0x000fe200078e00ff */
[----:B------:R-:W-:Y:S02]  /*1260*/  LOP3.LUT R8, RZ, R8, RZ, 0x33, !PT ;  /* 0x00000008ff087212 */ /* 0x000fe400078e33ff */
[----:B------:R-:W-:Y:S02]  /*1270*/  CS2R R130, SRZ ;  /* 0x0000000000827805 */ /* 0x000fe4000001ff00 */
[----:B------:R-:W-:Y:S01]  /*1280*/  IABS R57, R32 ;  /* 0x0000002000397213 */ /* 0x000fe20000000000 */
[----:B------:R-:W-:Y:S01]  /*1290*/  IMAD.MOV R12, RZ, RZ, -R12 ;  /* 0x000000ffff0c7224 */ /* 0x000fe200078e0a0c */
[----:B------:R-:W-:Y:S01]  /*12a0*/  SEL R20, R8, R3, !P6 ;  /* 0x0000000308147207 */ /* 0x000fe20007000000 */
[----:B------:R-:W-:Y:S01]  /*12b0*/  @!P5 IMAD.IADD R5, R5, 0x1, -R2 ;  /* 0x000000010505d824 */ /* 0x000fe200078e0a02 */
[----:B------:R-:W-:Y:S01]  /*12c0*/  LOP3.LUT R36, R22, 0x1c, RZ, 0xfc, !PT ;  /* 0x0000001c16247812 */ /* 0x000fe200078efcff */
[----:B------:R-:W-:Y:S01]  /*12d0*/  @!P3 IMAD.MOV R6, RZ, RZ, -R6 ;  /* 0x000000ffff06b224 */ /* 0x000fe200078e0a06 */
[C---:B------:R-:W-:Y:S01]  /*12e0*/  ISETP.GT.U32.AND P3, PT, R2.reuse, R17, PT ;  /* 0x000000110200720c */ /* 0x040fe20003f64070 */
[----:B------:R-:W-:Y:S01]  /*12f0*/  IMAD.MOV R13, RZ, RZ, -R13 ;  /* 0x000000ffff0d7224 */ /* 0x000fe200078e0a0d */
[C---:B------:R-:W-:Y:S01]  /*1300*/  ISETP.GT.U32.AND P5, PT, R2.reuse, R5, PT ;  /* 0x000000050200720c */ /* 0x040fe20003fa4070 */
[----:B------:R-:W-:Y:S01]  /*1310*/  IMAD R19, R2, R12, R19 ;  /* 0x0000000c02137224 */ /* 0x000fe200078e0213 */
[----:B------:R-:W-:Y:S01]  /*1320*/  SEL R6, R8, R6, !P6 ;  /* 0x0000000608067207 */ /* 0x000fe20007000000 */
[C---:B------:R-:W-:Y:S01]  /*1330*/  IMAD R21, R2.reuse, R13, R21 ;  /* 0x0000000d02157224 */ /* 0x040fe200078e0215 */
[----:B------:R-:W-:Y:S01]  /*1340*/  IABS R13, R16 ;  /* 0x00000010000d7213 */ /* 0x000fe20000000000 */
[----:B------:R-:W-:Y:S01]  /*1350*/  @!P2 IMAD.IADD R7, R7, 0x1, -R2 ;  /* 0x000000010707a824 */ /* 0x000fe200078e0a02 */
[----:B------:R-:W-:Y:S01]  /*1360*/  ISETP.GT.U32.AND P6, PT, R2, R19, PT ;  /* 0x000000130200720c */ /* 0x000fe20003fc4070 */
[----:B------:R-:W-:Y:S01]  /*1370*/  IMAD.HI.U32 R8, R4, R25, RZ ;  /* 0x0000001904087227 */ /* 0x000fe200078e00ff */
[----:B------:R-:W-:-:S02]  /*1380*/  IABS R61, R36 ;  /* 0x00000024003d7213 */ /* 0x000fc40000000000 */
[----:B------:R-:W-:Y:S02]  /*1390*/  CS2R R132, SRZ ;  /* 0x0000000000847805 */ /* 0x000fe4000001ff00 */
[----:B------:R-:W-:Y:S01]  /*13a0*/  ISETP.GT.U32.AND P2, PT, R2, R7, PT ;  /* 0x000000070200720c */ /* 0x000fe20003f44070 */
[----:B------:R-:W-:Y:S01]  /*13b0*/  IMAD.HI.U32 R3, R4, R13, RZ ;  /* 0x0000000d04037227 */ /* 0x000fe200078e00ff */
[C---:B------:R-:W-:Y:S02]  /*13c0*/  LOP3.LUT R38, R22.reuse, 0x18, RZ, 0xfc, !PT ;  /* 0x0000001816267812 */ /* 0x040fe400078efcff */
[----:B------:R-:W-:Y:S02]  /*13d0*/  CS2R R134, SRZ ;  /* 0x0000000000867805 */ /* 0x000fe4000001ff00 */
[----:B------:R-:W-:Y:S01]  /*13e0*/  LOP3.LUT R40, R22, 0x14, RZ, 0xfc, !PT ;  /* 0x0000001416287812 */ /* 0x000fe200078efcff */
[----:B------:R-:W-:Y:S01]  /*13f0*/  IMAD.MOV R8, RZ, RZ, -R8 ;  /* 0x000000ffff087224 */ /* 0x000fe200078e0a08 */
[----:B------:R-:W-:Y:S01]  /*1400*/  IABS R63, R38 ;  /* 0x00000026003f7213 */ /* 0x000fe20000000000 */
[----:B------:R-:W-:Y:S01]  /*1410*/  IMAD.MOV R3, RZ, RZ, -R3 ;  /* 0x000000ffff037224 */ /* 0x000fe200078e0a03 */
[----:B------:R-:W-:Y:S01]  /*1420*/  IABS R65, R40 ;  /* 0x0000002800417213 */ /* 0x000fe20000000000 */
[--C-:B------:R-:W-:Y:S01]  /*1430*/  @!P5 IMAD.IADD R5, R5, 0x1, -R2.reuse ;  /* 0x000000010505d824 */ /* 0x100fe200078e0a02 */
[C---:B------:R-:W-:Y:S01]  /*1440*/  ISETP.GT.U32.AND P5, PT, R2.reuse, R21, PT ;  /* 0x000000150200720c */ /* 0x040fe20003fa4070 */
[----:B------:R-:W-:Y:S01]  /*1450*/  IMAD R25, R2, R8, R25 ;  /* 0x0000000802197224 */ /* 0x000fe200078e0219 */
[----:B------:R-:W-:Y:S01]  /*1460*/  LOP3.LUT R42, R22, 0x8, RZ, 0xfc, !PT ;  /* 0x00000008162a7812 */ /* 0x000fe200078efcff */
[----:B------:R-:W-:Y:S01]  /*1470*/  IMAD R3, R2, R3, R13 ;  /* 0x0000000302037224 */ /* 0x000fe200078e020d */
[----:B------:R-:W-:Y:S01]  /*1480*/  LOP3.LUT R44, R22, 0x4, RZ, 0xfc, !PT ;  /* 0x00000004162c7812 */ /* 0x000fe200078efcff */
[--C-:B------:R-:W-:Y:S01]  /*1490*/  @!P6 IMAD.IADD R19, R19, 0x1, -R2.reuse ;  /* 0x000000011313e824 */ /* 0x100fe200078e0a02 */
[C---:B------:R-:W-:Y:S01]  /*14a0*/  ISETP.GT.U32.AND P6, PT, R2.reuse, R25, PT ;  /* 0x000000190200720c */ /* 0x040fe20003fc4070 */
[--C-:B------:R-:W-:Y:S01]  /*14b0*/  @!P2 IMAD.IADD R7, R7, 0x1, -R2.reuse ;  /* 0x000000010707a824 */ /* 0x100fe200078e0a02 */
[----:B------:R-:W-:Y:S01]  /*14c0*/  ISETP.GT.U32.AND P2, PT, R2, R3, PT ;  /* 0x000000030200720c */ /* 0x000fe20003f44070 */
[----:B------:R-:W-:Y:S01]  /*14d0*/  @!P3 IMAD.IADD R17, R17, 0x1, -R2 ;  /* 0x000000011111b824 */ /* 0x000fe200078e0a02 */
[----:B------:R-:W-:Y:S01]  /*14e0*/  IABS R71, R42 ;  /* 0x0000002a00477213 */ /* 0x000fe20000000000 */
[----:B------:R-:W-:Y:S01]  /*14f0*/  IMAD.HI.U32 R12, R4, R29, RZ ;  /* 0x0000001d040c7227 */ /* 0x000fe200078e00ff */
[----:B------:R-:W-:-:S02]  /*1500*/  IABS R73, R44 ;  /* 0x0000002c00497213 */ /* 0x000fc40000000000 */
[----:B------:R-:W-:Y:S02]  /*1510*/  CS2R R136, SRZ ;  /* 0x0000000000887805 */ /* 0x000fe4000001ff00 */
[----:B------:R-:W-:Y:S01]  /*1520*/  ISETP.GT.U32.AND P3, PT, R2, R17, PT ;  /* 0x000000110200720c */ /* 0x000fe20003f64070 */
[----:B------:R-:W-:Y:S01]  /*1530*/  @!P5 IMAD.IADD R21, R21, 0x1, -R2 ;  /* 0x000000011515d824 */ /* 0x000fe200078e0a02 */
[----:B------:R-:W-:Y:S01]  /*1540*/  ISETP.GE.AND P5, PT, R24, RZ, PT ;  /* 0x000000ff1800720c */ /* 0x000fe20003fa6270 */
[----:B------:R-:W-:Y:S01]  /*1550*/  IMAD.MOV R12, RZ, RZ, -R12 ;  /* 0x000000ffff0c7224 */ /* 0x000fe200078e0a0c */
[----:B------:R-:W-:Y:S01]  /*1560*/  LOP3.LUT R24, R22, 0x58, RZ, 0xfc, !PT ;  /* 0x0000005816187812 */ /* 0x000fe200078efcff */
[--C-:B------:R-:W-:Y:S01]  /*1570*/  @!P6 IMAD.IADD R25, R25, 0x1, -R2.reuse ;  /* 0x000000011919e824 */ /* 0x100fe200078e0a02 */
[C---:B------:R-:W-:Y:S01]  /*1580*/  ISETP.GT.U32.AND P6, PT, R2.reuse, R21, PT ;  /* 0x000000150200720c */ /* 0x040fe20003fc4070 */
[--C-:B------:R-:W-:Y:S01]  /*1590*/  @!P2 IMAD.IADD R3, R3, 0x1, -R2.reuse ;  /* 0x000000010303a824 */ /* 0x100fe200078e0a02 */
[C---:B------:R-:W-:Y:S01]  /*15a0*/  ISETP.GT.U32.AND P2, PT, R2.reuse, R19, PT ;  /* 0x000000130200720c */ /* 0x040fe20003f44070 */
[----:B------:R-:W-:Y:S01]  /*15b0*/  IMAD R29, R2, R12, R29 ;  /* 0x0000000c021d7224 */ /* 0x000fe200078e021d */
[----:B------:R-:W-:Y:S01]  /*15c0*/  LOP3.LUT R12, R22, 0x54, RZ, 0xfc, !PT ;  /* 0x00000054160c7812 */ /* 0x000fe200078efcff */
[----:B------:R-:W-:Y:S01]  /*15d0*/  @!P1 IMAD.MOV R5, RZ, RZ, -R5 ;  /* 0x000000ffff059224 */ /* 0x000fe200078e0a05 */
[----:B------:R-:W-:Y:S01]  /*15e0*/  ISETP.GT.U32.AND P1, PT, R2, R3, PT ;  /* 0x000000030200720c */ /* 0x000fe20003f24070 */
[----:B------:R-:W-:Y:S01]  /*15f0*/  @!P3 IMAD.IADD R17, R17, 0x1, -R2 ;  /* 0x000000011111b824 */ /* 0x000fe200078e0a02 */
[----:B------:R-:W-:Y:S01]  /*1600*/  ISETP.GE.AND P3, PT, R23, RZ, PT ;  /* 0x000000ff1700720c */ /* 0x000fe20003f66270 */
[----:B------:R-:W-:Y:S01]  /*1610*/  IMAD.HI.U32 R8, R4, R27, RZ ;  /* 0x0000001b04087227 */ /* 0x000fe200078e00ff */
[----:B------:R-:W-:-:S02]  /*1620*/  IABS R23, R24 ;  /* 0x0000001800177213 */ /* 0x000fc40000000000 */
[----:B------:R-:W-:Y:S02]  /*1630*/  CS2R R138, SRZ ;  /* 0x00000000008a7805 */ /* 0x000fe4000001ff00 */
[----:B------:R-:W-:Y:S01]  /*1640*/  IABS R33, R12 ;  /* 0x0000000c00217213 */ /* 0x000fe20000000000 */
[----:B------:R-:W-:Y:S01]  /*1650*/  @!P6 IMAD.IADD R21, R21, 0x1, -R2 ;  /* 0x000000011515e824 */ /* 0x000fe200078e0a02 */
[----:B------:R-:W-:Y:S01]  /*1660*/  ISETP.GT.U32.AND P6, PT, R2, R29, PT ;  /* 0x0000001d0200720c */ /* 0x000fe20003fc4070 */
[----:B------:R-:W-:Y:S01]  /*1670*/  IMAD.MOV R8, RZ, RZ, -R8 ;  /* 0x000000ffff087224 */ /* 0x000fe200078e0a08 */
[----:B------:R-:W-:Y:S01]  /*1680*/  IABS R75, R22 ;  /* 0x00000016004b7213 */ /* 0x000fe20000000000 */
[----:B------:R-:W-:Y:S01]  /*1690*/  IMAD.MOV.U32 R13, RZ, RZ, R7 ;  /* 0x000000ffff0d7224 */ /* 0x000fe200078e0007 */
[----:B------:R-:W-:Y:S01]  /*16a0*/  CS2R R140, SRZ ;  /* 0x00000000008c7805 */ /* 0x000fe2000001ff00 */
[----:B------:R-:W-:Y:S01]  /*16b0*/  IMAD.HI.U32 R7, R4, R23, RZ ;  /* 0x0000001704077227 */ /* 0x000fe200078e00ff */
[----:B------:R-:W-:-:S02]  /*16c0*/  CS2R R142, SRZ ;  /* 0x00000000008e7805 */ /* 0x000fc4000001ff00 */
[----:B------:R-:W-:Y:S02]  /*16d0*/  CS2R R144, SRZ ;  /* 0x0000000000907805 */ /* 0x000fe4000001ff00 */
[----:B------:R-:W-:Y:S01]  /*16e0*/  CS2R R146, SRZ ;  /* 0x0000000000927805 */ /* 0x000fe2000001ff00 */
[----:B------:R-:W-:Y:S01]  /*16f0*/  @!P2 IMAD.IADD R19, R19, 0x1, -R2 ;  /* 0x000000011313a824 */ /* 0x000fe200078e0a02 */
[----:B------:R-:W-:Y:S01]  /*1700*/  ISETP.GE.AND P2, PT, R16, RZ, PT ;  /* 0x000000ff1000720c */ /* 0x000fe20003f46270 */
[----:B------:R-:W-:Y:S01]  /*1710*/  IMAD R27, R2, R8, R27 ;  /* 0x00000008021b7224 */ /* 0x000fe200078e021b */
[----:B------:R-:W-:Y:S01]  /*1720*/  LOP3.LUT R16, R22, 0x50, RZ, 0xfc, !PT ;  /* 0x0000005016107812 */ /* 0x000fe200078efcff */
[----:B------:R-:W-:Y:S01]  /*1730*/  IMAD.MOV R7, RZ, RZ, -R7 ;  /* 0x000000ffff077224 */ /* 0x000fe200078e0a07 */
[----:B------:R-:W-:Y:S01]  /*1740*/  CS2R R148, SRZ ;  /* 0x0000000000947805 */ /* 0x000fe2000001ff00 */
[----:B------:R-:W-:Y:S01]  /*1750*/  IMAD.HI.U32 R8, R4, R33, RZ ;  /* 0x0000002104087227 */ /* 0x000fe200078e00ff */
[----:B------:R-:W-:-:S02]  /*1760*/  IABS R31, R16 ;  /* 0x00000010001f7213 */ /* 0x000fc40000000000 */
        /* <DEDUP_REMOVED lines=8> */
[----:B------:R-:W-:Y:S01]  /*17f0*/  @!P6 IMAD.IADD R29, R29, 0x1, -R2 ;  /* 0x000000011d1de824 */ /* 0x000fe200078e0a02 */
[C---:B------:R-:W-:Y:S01]  /*1800*/  ISETP.GT.U32.AND P6, PT, R2.reuse, R7, PT ;  /* 0x000000070200720c */ /* 0x040fe20003fc4070 */
[----:B------:R-:W-:Y:S01]  /*1810*/  IMAD R33, R2, R8, R33 ;  /* 0x0000000802217224 */ /* 0x000fe200078e0221 */
[----:B------:R-:W-:Y:S01]  /*1820*/  LOP3.LUT R8, R22, 0x4c, RZ, 0xfc, !PT ;  /* 0x0000004c16087812 */ /* 0x000fe200078efcff */
[----:B------:R-:W-:Y:S01]  /*1830*/  IMAD.MOV.U32 R23, RZ, RZ, R3 ;  /* 0x000000ffff177224 */ /* 0x000fe200078e0003 */
[----:B------:R-:W-:Y:S01]  /*1840*/  IABS R43, R18 ;  /* 0x00000012002b7213 */ /* 0x000fe20000000000 */
[----:B------:R-:W-:Y:S01]  /*1850*/  @!P0 IMAD.MOV R13, RZ, RZ, -R13 ;  /* 0x000000ffff0d8224 */ /* 0x000fe200078e0a0d */
[C---:B------:R-:W-:Y:S01]  /*1860*/  ISETP.GT.U32.AND P0, PT, R2.reuse, R25, PT ;  /* 0x000000190200720c */ /* 0x040fe20003f04070 */
[----:B------:R-:W-:Y:S01]  /*1870*/  @!P2 IMAD.MOV R23, RZ, RZ, -R23 ;  /* 0x000000ffff17a224 */ /* 0x000fe200078e0a17 */
[C---:B------:R-:W-:Y:S01]  /*1880*/  ISETP.GT.U32.AND P2, PT, R2.reuse, R33, PT ;  /* 0x000000210200720c */ /* 0x040fe20003f44070 */
[----:B------:R-:W-:Y:S01]  /*1890*/  @!P4 IMAD.MOV R17, RZ, RZ, -R17 ;  /* 0x000000ffff11c224 */ /* 0x000fe200078e0a11 */
[----:B------:R-:W-:Y:S01]  /*18a0*/  ISETP.GT.U32.AND P4, PT, R2, R27, PT ;  /* 0x0000001b0200720c */ /* 0x000fe20003f84070 */
[----:B------:R-:W-:Y:S01]  /*18b0*/  IMAD.HI.U32 R3, R4, R31, RZ ;  /* 0x0000001f04037227 */ /* 0x000fe200078e00ff */
[----:B------:R-:W-:-:S02]  /*18c0*/  IABS R37, R8 ;  /* 0x0000000800257213 */ /* 0x000fc40000000000 */
[----:B------:R-:W-:Y:S02]  /*18d0*/  CS2R R82, SRZ ;  /* 0x0000000000527805 */ /* 0x000fe4000001ff00 */
[----:B------:R-:W-:Y:S01]  /*18e0*/  CS2R R84, SRZ ;  /* 0x0000000000547805 */ /* 0x000fe2000001ff00 */
[--C-:B------:R-:W-:Y:S01]  /*18f0*/  @!P6 IMAD.IADD R7, R7, 0x1, -R2.reuse ;  /* 0x000000010707e824 */ /* 0x100fe200078e0a02 */
[----:B------:R-:W-:Y:S01]  /*1900*/  ISETP.GE.AND P6, PT, R8, RZ, PT ;  /* 0x000000ff0800720c */ /* 0x000fe20003fc6270 */
[----:B------:R-:W-:Y:S01]  /*1910*/  IMAD.HI.U32 R8, R4, R37, RZ ;  /* 0x0000002504087227 */ /* 0x000fe200078e00ff */
[----:B------:R-:W-:Y:S01]  /*1920*/  CS2R R86, SRZ ;  /* 0x0000000000567805 */ /* 0x000fe2000001ff00 */
[----:B------:R-:W-:Y:S02]  /*1930*/  UMOV UR11, 0x40000040 ;  /* 0x40000040000b7882 */ /* 0x000fe40000000000 */
[--C-:B------:R-:W-:Y:S01]  /*1940*/  @!P2 IMAD.IADD R33, R33, 0x1, -R2.reuse ;  /* 0x000000012121a824 */ /* 0x100fe200078e0a02 */
[----:B------:R-:W-:Y:S01]  /*1950*/  ISETP.GT.U32.AND P2, PT, R2, R7, PT ;  /* 0x000000070200720c */ /* 0x000fe20003f44070 */
[--C-:B------:R-:W-:Y:S01]  /*1960*/  @!P0 IMAD.IADD R25, R25, 0x1, -R2.reuse ;  /* 0x0000000119198824 */ /* 0x100fe200078e0a02 */
[----:B------:R-:W-:Y:S01]  /*1970*/  ISETP.GE.AND P0, PT, R26, RZ, PT ;  /* 0x000000ff1a00720c */ /* 0x000fe20003f06270 */
[----:B------:R-:W-:Y:S01]  /*1980*/  @!P4 IMAD.IADD R27, R27, 0x1, -R2 ;  /* 0x000000011b1bc824 */ /* 0x000fe200078e0a02 */
[----:B------:R-:W-:Y:S01]  /*1990*/  ISETP.GE.AND P4, PT, R28, RZ, PT ;  /* 0x000000ff1c00720c */ /* 0x000fe20003f86270 */
[----:B------:R-:W-:Y:S01]  /*19a0*/  @!P1 IMAD.MOV R25, RZ, RZ, -R25 ;  /* 0x000000ffff199224 */ /* 0x000fe200078e0a19 */
[----:B------:R-:W-:Y:S01]  /*19b0*/  ISETP.GE.AND P1, PT, R24, RZ, PT ;  /* 0x000000ff1800720c */ /* 0x000fe20003f26270 */
[----:B------:R-:W-:Y:S01]  /*19c0*/  @!P3 IMAD.MOV R19, RZ, RZ, -R19 ;  /* 0x000000ffff13b224 */ /* 0x000fe200078e0a13 */
[----:B------:R-:W-:Y:S01]  /*19d0*/  ISETP.GT.U32.AND P3, PT, R2, R27, PT ;  /* 0x0000001b0200720c */ /* 0x000fe20003f64070 */
[----:B------:R-:W-:Y:S01]  /*19e0*/  IMAD.MOV R3, RZ, RZ, -R3 ;  /* 0x000000ffff037224 */ /* 0x000fe200078e0a03 */
[C---:B------:R-:W-:Y:S01]  /*19f0*/  LOP3.LUT R24, R22.reuse, 0x3c, RZ, 0xfc, !PT ;  /* 0x0000003c16187812 */ /* 0x040fe200078efcff */
[----:B------:R-:W-:Y:S01]  /*1a00*/  IMAD.MOV R8, RZ, RZ, -R8 ;  /* 0x000000ffff087224 */ /* 0x000fe200078e0a08 */
[----:B------:R-:W-:Y:S01]  /*1a10*/  LOP3.LUT R26, R22, 0x34, RZ, 0xfc, !PT ;  /* 0x00000034161a7812 */ /* 0x000fe200078efcff */
[--C-:B------:R-:W-:Y:S01]  /*1a20*/  @!P2 IMAD.IADD R7, R7, 0x1, -R2.reuse ;  /* 0x000000010707a824 */ /* 0x100fe200078e0a02 */
[----:B------:R-:W-:Y:S01]  /*1a30*/  IABS R45, R24 ;  /* 0x00000018002d7213 */ /* 0x000fe20000000000 */
[----:B------:R-:W-:Y:S01]  /*1a40*/  IMAD R3, R2, R3, R31 ;  /* 0x0000000302037224 */ /* 0x000fe200078e021f */
[----:B------:R-:W-:Y:S01]  /*1a50*/  LOP3.LUT R28, R22, 0x30, RZ, 0xfc, !PT ;  /* 0x00000030161c7812 */ /* 0x000fe200078efcff */
[C---:B------:R-:W-:Y:S01]  /*1a60*/  IMAD R37, R2.reuse, R8, R37 ;  /* 0x0000000802257224 */ /* 0x040fe200078e0225 */
[----:B------:R-:W-:Y:S01]  /*1a70*/  IABS R49, R26 ;  /* 0x0000001a00317213 */ /* 0x000fe20000000000 */
[----:B------:R-:W-:Y:S01]  /*1a80*/  IMAD.MOV.U32 R31, RZ, RZ, R7 ;  /* 0x000000ffff1f7224 */ /* 0x000fe200078e0007 */
[C---:B------:R-:W-:Y:S01]  /*1a90*/  ISETP.GT.U32.AND P2, PT, R2.reuse, R3, PT ;  /* 0x000000030200720c */ /* 0x040fe20003f44070 */
[----:B------:R-:W-:Y:S01]  /*1aa0*/  @!P5 IMAD.MOV R21, RZ, RZ, -R21 ;  /* 0x000000ffff15d224 */ /* 0x000fe200078e0a15 */
[C---:B------:R-:W-:Y:S01]  /*1ab0*/  ISETP.GT.U32.AND P5, PT, R2.reuse, R29, PT ;  /* 0x0000001d0200720c */ /* 0x040fe20003fa4070 */
[----:B------:R-:W-:Y:S01]  /*1ac0*/  @!P1 IMAD.MOV R31, RZ, RZ, -R31 ;  /* 0x000000ffff1f9224 */ /* 0x000fe200078e0a1f */
[----:B------:R-:W-:Y:S01]  /*1ad0*/  ISETP.GT.U32.AND P1, PT, R2, R37, PT ;  /* 0x000000250200720c */ /* 0x000fe20003f24070 */
[----:B------:R-:W-:Y:S01]  /*1ae0*/  @!P3 IMAD.IADD R27, R27, 0x1, -R2 ;  /* 0x000000011b1bb824 */ /* 0x000fe200078e0a02 */
[----:B------:R-:W-:-:S02]  /*1af0*/  ISETP.GE.AND P3, PT, R12, RZ, PT ;  /* 0x000000ff0c00720c */ /* 0x000fc40003f66270 */
[----:B------:R-:W-:Y:S01]  /*1b00*/  LOP3.LUT R12, R22, 0x48, RZ, 0xfc, !PT ;  /* 0x00000048160c7812 */ /* 0x000fe200078efcff */
[----:B------:R-:W-:Y:S01]  /*1b10*/  @!P0 IMAD.MOV R27, RZ, RZ, -R27 ;  /* 0x000000ffff1b8224 */ /* 0x000fe200078e0a1b */
[----:B------:R-:W-:Y:S02]  /*1b20*/  ISETP.GT.U32.AND P0, PT, R2, R33, PT ;  /* 0x000000210200720c */ /* 0x000fe40003f04070 */
[----:B------:R-:W-:Y:S01]  /*1b30*/  IABS R35, R12 ;  /* 0x0000000c00237213 */ /* 0x000fe20000000000 */
[--C-:B------:R-:W-:Y:S01]  /*1b40*/  @!P2 IMAD.IADD R3, R3, 0x1, -R2.reuse ;  /* 0x000000010303a824 */ /* 0x100fe200078e0a02 */
[----:B------:R-:W-:Y:S01]  /*1b50*/  IABS R51, R28 ;  /* 0x0000001c00337213 */ /* 0x000fe20000000000 */
[----:B------:R-:W-:Y:S01]  /*1b60*/  @!P5 IMAD.IADD R29, R29, 0x1, -R2 ;  /* 0x000000011d1dd824 */ /* 0x000fe200078e0a02 */
[----:B------:R-:W-:Y:S01]  /*1b70*/  ISETP.GE.AND P5, PT, R16, RZ, PT ;  /* 0x000000ff1000720c */ /* 0x000fe20003fa6270 */
[----:B------:R-:W-:Y:S01]  /*1b80*/  IMAD.HI.U32 R8, R4, R35, RZ ;  /* 0x0000002304087227 */ /* 0x000fe200078e00ff */
[----:B------:R-:W-:-:S02]  /*1b90*/  LOP3.LUT R16, R22, 0x44, RZ, 0xfc, !PT ;  /* 0x0000004416107812 */ /* 0x000fc400078efcff */
[----:B------:R-:W-:Y:S01]  /*1ba0*/  ISETP.GT.U32.AND P2, PT, R2, R3, PT ;  /* 0x000000030200720c */ /* 0x000fe20003f44070 */
[----:B------:R-:W-:Y:S01]  /*1bb0*/  @!P1 IMAD.IADD R37, R37, 0x1, -R2 ;  /* 0x0000000125259824 */ /* 0x000fe200078e0a02 */
[----:B------:R-:W-:Y:S01]  /*1bc0*/  IABS R41, R16 ;  /* 0x0000001000297213 */ /* 0x000fe20000000000 */
[----:B------:R-:W-:Y:S02]  /*1bd0*/  IMAD.MOV R7, RZ, RZ, -R8 ;  /* 0x000000ffff077224 */ /* 0x000fe400078e0a08 */
[----:B------:R-:W-:Y:S01]  /*1be0*/  IMAD.HI.U32 R8, R4, R43, RZ ;  /* 0x0000002b04087227 */ /* 0x000fe200078e00ff */
[----:B------:R-:W-:-:S03]  /*1bf0*/  ISETP.GT.U32.AND P1, PT, R2, R37, PT ;  /* 0x000000250200720c */ /* 0x000fc60003f24070 */
[----:B------:R-:W-:Y:S01]  /*1c00*/  @!P0 IMAD.IADD R33, R33, 0x1, -R2 ;  /* 0x0000000121218824 */ /* 0x000fe200078e0a02 */
[----:B------:R-:W-:Y:S01]  /*1c10*/  ISETP.GE.AND P0, PT, R16, RZ, PT ;  /* 0x000000ff1000720c */ /* 0x000fe20003f06270 */
[----:B------:R-:W-:Y:S02]  /*1c20*/  IMAD.MOV R16, RZ, RZ, -R8 ;  /* 0x000000ffff107224 */ /* 0x000fe400078e0a08 */
[----:B------:R-:W-:-:S04]  /*1c30*/  IMAD.HI.U32 R8, R4, R45, RZ ;  /* 0x0000002d04087227 */ /* 0x000fc800078e00ff */
[C---:B------:R-:W-:Y:S02]  /*1c40*/  IMAD R43, R2.reuse, R16, R43 ;  /* 0x00000010022b7224 */ /* 0x040fe400078e022b */
[----:B------:R-:W-:Y:S02]  /*1c50*/  IMAD.MOV R8, RZ, RZ, -R8 ;  /* 0x000000ffff087224 */ /* 0x000fe400078e0a08 */
[--C-:B------:R-:W-:Y:S01]  /*1c60*/  @!P1 IMAD.IADD R37, R37, 0x1, -R2.reuse ;  /* 0x0000000125259824 */ /* 0x100fe200078e0a02 */
[C---:B------:R-:W-:Y:S01]  /*1c70*/  ISETP.GT.U32.AND P1, PT, R2.reuse, R43, PT ;  /* 0x0000002b0200720c */ /* 0x040fe20003f24070 */
[C---:B------:R-:W-:Y:S02]  /*1c80*/  IMAD R45, R2.reuse, R8, R45 ;  /* 0x00000008022d7224 */ /* 0x040fe400078e022d */
[----:B------:R-:W-:Y:S02]  /*1c90*/  @!P6 IMAD.MOV R37, RZ, RZ, -R37 ;  /* 0x000000ffff25e224 */ /* 0x000fe400078e0a25 */
[----:B------:R-:W-:Y:S01]  /*1ca0*/  @!P4 IMAD.MOV R29, RZ, RZ, -R29 ;  /* 0x000000ffff1dc224 */ /* 0x000fe200078e0a1d */
[----:B------:R-:W-:Y:S01]  /*1cb0*/  ISETP.GT.U32.AND P6, PT, R2, R45, PT ;  /* 0x0000002d0200720c */ /* 0x000fe20003fc4070 */
[----:B------:R-:W-:Y:S01]  /*1cc0*/  @!P2 IMAD.IADD R3, R3, 0x1, -R2 ;  /* 0x000000010303a824 */ /* 0x000fe200078e0a02 */
[----:B------:R-:W-:Y:S01]  /*1cd0*/  ISETP.GE.AND P4, PT, R12, RZ, PT ;  /* 0x000000ff0c00720c */ /* 0x000fe20003f86270 */
[----:B------:R-:W-:-:S04]  /*1ce0*/  IMAD.HI.U32 R12, R4, R41, RZ ;  /* 0x00000029040c7227 */ /* 0x000fc800078e00ff */
[----:B------:R-:W-:Y:S02]  /*1cf0*/  @!P1 IMAD.IADD R43, R43, 0x1, -R2 ;  /* 0x000000012b2b9824 */ /* 0x000fe400078e0a02 */
[----:B------:R-:W-:Y:S02]  /*1d00*/  IMAD.MOV R12, RZ, RZ, -R12 ;  /* 0x000000ffff0c7224 */ /* 0x000fe400078e0a0c */
[C---:B------:R-:W-:Y:S01]  /*1d10*/  IMAD R7, R2.reuse, R7, R35 ;  /* 0x0000000702077224 */ /* 0x040fe200078e0223 */
[C---:B------:R-:W-:Y:S01]  /*1d20*/  ISETP.GT.U32.AND P1, PT, R2.reuse, R43, PT ;  /* 0x0000002b0200720c */ /* 0x040fe20003f24070 */
[----:B------:R-:W-:Y:S02]  /*1d30*/  @!P6 IMAD.IADD R45, R45, 0x1, -R2 ;  /* 0x000000012d2de824 */ /* 0x000fe400078e0a02 */
[C---:B------:R-:W-:Y:S01]  /*1d40*/  IMAD R41, R2.reuse, R12, R41 ;  /* 0x0000000c02297224 */ /* 0x040fe200078e0229 */
[C---:B------:R-:W-:Y:S01]  /*1d50*/  ISETP.GT.U32.AND P2, PT, R2.reuse, R7, PT ;  /* 0x000000070200720c */ /* 0x040fe20003f44070 */
[----:B------:R-:W-:Y:S01]  /*1d60*/  IMAD.MOV.U32 R35, RZ, RZ, R3 ;  /* 0x000000ffff237224 */ /* 0x000fe200078e0003 */
[----:B------:R-:W-:Y:S01]  /*1d70*/  ISETP.GT.U32.AND P6, PT, R2, R45, PT ;  /* 0x0000002d0200720c */ /* 0x000fe20003fc4070 */
[----:B------:R-:W-:-:S04]  /*1d80*/  IMAD.HI.U32 R8, R4, R49, RZ ;  /* 0x0000003104087227 */ /* 0x000fc800078e00ff */
[----:B------:R-:W-:Y:S01]  /*1d90*/  @!P5 IMAD.MOV R35, RZ, RZ, -R35 ;  /* 0x000000ffff23d224 */ /* 0x000fe200078e0a23 */
[----:B------:R-:W-:Y:S01]  /*1da0*/  ISETP.GT.U32.AND P5, PT, R2, R41, PT ;  /* 0x000000290200720c */ /* 0x000fe20003fa4070 */
[----:B------:R-:W-:-:S04]  /*1db0*/  IMAD.HI.U32 R12, R4, R51, RZ ;  /* 0x00000033040c7227 */ /* 0x000fc800078e00ff */
[----:B------:R-:W-:Y:S02]  /*1dc0*/  IMAD.MOV R8, RZ, RZ, -R8 ;  /* 0x000000ffff087224 */ /* 0x000fe400078e0a08 */
[----:B------:R-:W-:Y:S02]  /*1dd0*/  IMAD.MOV R12, RZ, RZ, -R12 ;  /* 0x000000ffff0c7224 */ /* 0x000fe400078e0a0c */
[----:B------:R-:W-:Y:S02]  /*1de0*/  IMAD R49, R2, R8, R49 ;  /* 0x0000000802317224 */ /* 0x000fe400078e0231 */
[----:B------:R-:W-:Y:S01]  /*1df0*/  @!P3 IMAD.MOV R33, RZ, RZ, -R33 ;  /* 0x000000ffff21b224 */ /* 0x000fe200078e0a21 */
[----:B------:R-:W-:Y:S01]  /*1e00*/  ISETP.GE.AND P3, PT, R18, RZ, PT ;  /* 0x000000ff1200720c */ /* 0x000fe20003f66270 */
[----:B------:R-:W-:Y:S01]  /*1e10*/  IMAD R51, R2, R12, R51 ;  /* 0x0000000c02337224 */ /* 0x000fe200078e0233 */
[----:B------:R-:W-:Y:S01]  /*1e20*/  LOP3.LUT R18, R22, 0x38, RZ, 0xfc, !PT ;  /* 0x0000003816127812 */ /* 0x000fe200078efcff */
[--C-:B------:R-:W-:Y:S01]  /*1e30*/  @!P1 IMAD.IADD R43, R43, 0x1, -R2.reuse ;  /* 0x000000012b2b9824 */ /* 0x100fe200078e0a02 */
[C---:B------:R-:W-:Y:S01]  /*1e40*/  ISETP.GT.U32.AND P1, PT, R2.reuse, R49, PT ;  /* 0x000000310200720c */ /* 0x040fe20003f24070 */
[--C-:B------:R-:W-:Y:S01]  /*1e50*/  @!P6 IMAD.IADD R45, R45, 0x1, -R2.reuse ;  /* 0x000000012d2de824 */ /* 0x100fe200078e0a02 */
[----:B------:R-:W-:Y:S01]  /*1e60*/  ISETP.GT.U32.AND P6, PT, R2, R51, PT ;  /* 0x000000330200720c */ /* 0x000fe20003fc4070 */
[--C-:B------:R-:W-:Y:S01]  /*1e70*/  @!P5 IMAD.IADD R41, R41, 0x1, -R2.reuse ;  /* 0x000000012929d824 */ /* 0x100fe200078e0a02 */
[----:B------:R-:W-:Y:S01]  /*1e80*/  IABS R39, R18 ;  /* 0x0000001200277213 */ /* 0x000fe20000000000 */
[----:B------:R-:W-:-:S02]  /*1e90*/  @!P2 IMAD.IADD R7, R7, 0x1, -R2 ;  /* 0x000000010707a824 */ /* 0x000fc400078e0a02 */
[----:B------:R-:W-:Y:S01]  /*1ea0*/  IMAD.HI.U32 R12, R4, R55, RZ ;  /* 0x00000037040c7227 */ /* 0x000fe200078e00ff */
[C---:B------:R-:W-:Y:S02]  /*1eb0*/  ISETP.GT.U32.AND P5, PT, R2.reuse, R41, PT ;  /* 0x000000290200720c */ /* 0x040fe40003fa4070 */
[----:B------:R-:W-:Y:S01]  /*1ec0*/  ISETP.GT.U32.AND P2, PT, R2, R7, PT ;  /* 0x000000070200720c */ /* 0x000fe20003f44070 */
[----:B------:R-:W-:-:S04]  /*1ed0*/  IMAD.HI.U32 R3, R4, R39, RZ ;  /* 0x0000002704037227 */ /* 0x000fc800078e00ff */
[--C-:B------:R-:W-:Y:S02]  /*1ee0*/  @!P1 IMAD.IADD R49, R49, 0x1, -R2.reuse ;  /* 0x0000000131319824 */ /* 0x100fe400078e0a02 */
[----:B------:R-:W-:Y:S02]  /*1ef0*/  IMAD.MOV R3, RZ, RZ, -R3 ;  /* 0x000000ffff037224 */ /* 0x000fe400078e0a03 */
[--C-:B------:R-:W-:Y:S01]  /*1f00*/  @!P6 IMAD.IADD R51, R51, 0x1, -R2.reuse ;  /* 0x000000013333e824 */ /* 0x100fe200078e0a02 */
[C---:B------:R-:W-:Y:S01]  /*1f10*/  ISETP.GT.U32.AND P6, PT, R2.reuse, R49, PT ;  /* 0x000000310200720c */ /* 0x040fe20003fc4070 */
[C---:B------:R-:W-:Y:S02]  /*1f20*/  IMAD R3, R2.reuse, R3, R39 ;  /* 0x0000000302037224 */ /* 0x040fe400078e0227 */
[----:B------:R-:W-:Y:S02]  /*1f30*/  @!P5 IMAD.IADD R41, R41, 0x1, -R2 ;  /* 0x000000012929d824 */ /* 0x000fe400078e0a02 */
[----:B------:R-:W-:Y:S01]  /*1f40*/  IMAD.MOV R12, RZ, RZ, -R12 ;  /* 0x000000ffff0c7224 */ /* 0x000fe200078e0a0c */
[----:B------:R-:W-:Y:S01]  /*1f50*/  ISETP.GT.U32.AND P5, PT, R2, R3, PT ;  /* 0x000000030200720c */ /* 0x000fe20003fa4070 */
[----:B------:R-:W-:Y:S01]  /*1f60*/  @!P2 IMAD.IADD R7, R7, 0x1, -R2 ;  /* 0x000000010707a824 */ /* 0x000fe200078e0a02 */
[----:B------:R-:W-:Y:S01]  /*1f70*/  ISETP.GE.AND P2, PT, R24, RZ, PT ;  /* 0x000000ff1800720c */ /* 0x000fe20003f46270 */
[----:B------:R-:W-:Y:S01]  /*1f80*/  IMAD R55, R2, R12, R55 ;  /* 0x0000000c02377224 */ /* 0x000fe200078e0237 */
[----:B------:R-:W-:Y:S01]  /*1f90*/  LOP3.LUT R24, R22, 0x2c, RZ, 0xfc, !PT ;  /* 0x0000002c16187812 */ /* 0x000fe200078efcff */
[----:B------:R-:W-:-:S02]  /*1fa0*/  IMAD.MOV.U32 R39, RZ, RZ, R7 ;  /* 0x000000ffff277224 */ /* 0x000fc400078e0007 */
[----:B------:R-:W-:Y:S01]  /*1fb0*/  @!P6 IMAD.IADD R49, R49, 0x1, -R2 ;  /* 0x000000013131e824 */ /* 0x000fe200078e0a02 */
[----:B------:R-:W-:Y:S01]  /*1fc0*/  ISETP.GT.U32.AND P6, PT, R2, R55, PT ;  /* 0x000000370200720c */ /* 0x000fe20003fc4070 */
[----:B------:R-:W-:Y:S01]  /*1fd0*/  IMAD.HI.U32 R7, R4, R47, RZ ;  /* 0x0000002f04077227 */ /* 0x000fe200078e00ff */
[----:B------:R-:W-:-:S03]  /*1fe0*/  IABS R53, R24 ;  /* 0x0000001800357213 */ /* 0x000fc60000000000 */
[----:B------:R-:W-:Y:S01]  /*1ff0*/  @!P5 IMAD.IADD R3, R3, 0x1, -R2 ;  /* 0x000000010303d824 */ /* 0x000fe200078e0a02 */
[----:B------:R-:W-:Y:S01]  /*2000*/  ISETP.GE.AND P5, PT, R18, RZ, PT ;  /* 0x000000ff1200720c */ /* 0x000fe20003fa6270 */
[----:B------:R-:W-:Y:S02]  /*2010*/  IMAD.MOV R7, RZ, RZ, -R7 ;  /* 0x000000ffff077224 */ /* 0x000fe400078e0a07 */
[----:B------:R-:W-:Y:S01]  /*2020*/  IMAD.HI.U32 R8, R4, R53, RZ ;  /* 0x0000003504087227 */ /* 0x000fe200078e00ff */
[----:B------:R-:W-:-:S03]  /*2030*/  ISETP.GT.U32.AND P1, PT, R2, R3, PT ;  /* 0x000000030200720c */ /* 0x000fc60003f24070 */
[----:B------:R-:W-:Y:S01]  /*2040*/  @!P4 IMAD.MOV R39, RZ, RZ, -R39 ;  /* 0x000000ffff27c224 */ /* 0x000fe200078e0a27 */
[C---:B------:R-:W-:Y:S01]  /*2050*/  ISETP.GT.U32.AND P4, PT, R2.reuse, R51, PT ;  /* 0x000000330200720c */ /* 0x040fe20003f84070 */
[----:B------:R-:W-:Y:S02]  /*2060*/  IMAD R7, R2, R7, R47 ;  /* 0x0000000702077224 */ /* 0x000fe400078e022f */
[----:B------:R-:W-:-:S04]  /*2070*/  IMAD.HI.U32 R16, R4, R57, RZ ;  /* 0x0000003904107227 */ /* 0x000fc800078e00ff */
[----:B------:R-:W-:Y:S02]  /*2080*/  IMAD.MOV R8, RZ, RZ, -R8 ;  /* 0x000000ffff087224 */ /* 0x000fe400078e0a08 */
[----:B------:R-:W-:Y:S01]  /*2090*/  @!P6 IMAD.IADD R55, R55, 0x1, -R2 ;  /* 0x000000013737e824 */ /* 0x000fe200078e0a02 */
[C---:B------:R-:W-:Y:S01]  /*20a0*/  ISETP.GT.U32.AND P6, PT, R2.reuse, R7, PT ;  /* 0x000000070200720c */ /* 0x040fe20003fc4070 */
[----:B------:R-:W-:Y:S02]  /*20b0*/  IMAD.MOV R16, RZ, RZ, -R16 ;  /* 0x000000ffff107224 */ /* 0x000fe400078e0a10 */
[----:B------:R-:W-:Y:S02]  /*20c0*/  IMAD R53, R2, R8, R53 ;  /* 0x0000000802357224 */ /* 0x000fe400078e0235 */
[----:B------:R-:W-:-:S04]  /*20d0*/  IMAD.HI.U32 R8, R4, R61, RZ ;  /* 0x0000003d04087227 */ /* 0x000fc800078e00ff */
[C---:B------:R-:W-:Y:S02]  /*20e0*/  IMAD R57, R2.reuse, R16, R57 ;  /* 0x0000001002397224 */ /* 0x040fe400078e0239 */
[----:B------:R-:W-:Y:S02]  /*20f0*/  IMAD.MOV R8, RZ, RZ, -R8 ;  /* 0x000000ffff087224 */ /* 0x000fe400078e0a08 */
[--C-:B------:R-:W-:Y:S01]  /*2100*/  @!P1 IMAD.IADD R3, R3, 0x1, -R2.reuse ;  /* 0x0000000103039824 */ /* 0x100fe200078e0a02 */
[C---:B------:R-:W-:Y:S01]  /*2110*/  ISETP.GT.U32.AND P1, PT, R2.reuse, R53, PT ;  /* 0x000000350200720c */ /* 0x040fe20003f24070 */
[--C-:B------:R-:W-:Y:S01]  /*2120*/  @!P4 IMAD.IADD R51, R51, 0x1, -R2.reuse ;  /* 0x000000013333c824 */ /* 0x100fe200078e0a02 */
[C---:B------:R-:W-:Y:S01]  /*2130*/  ISETP.GT.U32.AND P4, PT, R2.reuse, R57, PT ;  /* 0x000000390200720c */ /* 0x040fe20003f84070 */
[----:B------:R-:W-:Y:S02]  /*2140*/  IMAD R61, R2, R8, R61 ;  /* 0x00000008023d7224 */ /* 0x000fe400078e023d */
[----:B------:R-:W-:-:S02]  /*2150*/  @!P6 IMAD.IADD R7, R7, 0x1, -R2 ;  /* 0x000000010707e824 */ /* 0x000fc400078e0a02 */
[----:B------:R-:W-:Y:S01]  /*2160*/  IMAD.HI.U32 R12, R4, R63, RZ ;  /* 0x0000003f040c7227 */ /* 0x000fe200078e00ff */
[----:B------:R-:W-:-:S03]  /*2170*/  ISETP.GT.U32.AND P6, PT, R2, R61, PT ;  /* 0x0000003d0200720c */ /* 0x000fc60003fc4070 */
[----:B------:R-:W-:Y:S02]  /*2180*/  IMAD.MOV R12, RZ, RZ, -R12 ;  /* 0x000000ffff0c7224 */ /* 0x000fe400078e0a0c */
[--C-:B------:R-:W-:Y:S01]  /*2190*/  @!P1 IMAD.IADD R53, R53, 0x1, -R2.reuse ;  /* 0x0000000135359824 */ /* 0x100fe200078e0a02 */
[----:B------:R-:W-:Y:S01]  /*21a0*/  ISETP.GE.AND P1, PT, R26, RZ, PT ;  /* 0x000000ff1a00720c */ /* 0x000fe20003f26270 */
[--C-:B------:R-:W-:Y:S01]  /*21b0*/  @!P4 IMAD.IADD R57, R57, 0x1, -R2.reuse ;  /* 0x000000013939c824 */ /* 0x100fe200078e0a02 */
[----:B------:R-:W-:Y:S01]  /*21c0*/  ISETP.GE.AND P4, PT, R28, RZ, PT ;  /* 0x000000ff1c00720c */ /* 0x000fe20003f86270 */
[----:B------:R-:W-:Y:S01]  /*21d0*/  IMAD R63, R2, R12, R63 ;  /* 0x0000000c023f7224 */ /* 0x000fe200078e023f */
[C---:B------:R-:W-:Y:S01]  /*21e0*/  LOP3.LUT R26, R22.reuse, 0x10, RZ, 0xfc, !PT ;  /* 0x00000010161a7812 */ /* 0x040fe200078efcff */
[----:B------:R-:W-:Y:S01]  /*21f0*/  @!P0 IMAD.MOV R41, RZ, RZ, -R41 ;  /* 0x000000ffff298224 */ /* 0x000fe200078e0a29 */
[----:B------:R-:W-:Y:S01]  /*2200*/  LOP3.LUT R28, R22, 0xc, RZ, 0xfc, !PT ;  /* 0x0000000c161c7812 */ /* 0x000fe200078efcff */
[----:B------:R-:W-:Y:S01]  /*2210*/  @!P6 IMAD.IADD R61, R61, 0x1, -R2 ;  /* 0x000000013d3de824 */ /* 0x000fe200078e0a02 */
[----:B------:R-:W-:Y:S01]  /*2220*/  IABS R67, R26 ;  /* 0x0000001a00437213 */ /* 0x000fe20000000000 */
[----:B------:R-:W-:Y:S01]  /*2230*/  @!P3 IMAD.MOV R43, RZ, RZ, -R43 ;  /* 0x000000ffff2bb224 */ /* 0x000fe200078e0a2b */
[----:B------:R-:W-:Y:S01]  /*2240*/  IABS R69, R28 ;  /* 0x0000001c00457213 */ /* 0x000fe20000000000 */
[----:B------:R-:W-:Y:S01]  /*2250*/  IMAD.HI.U32 R16, R4, R65, RZ ;  /* 0x0000004104107227 */ /* 0x000fe200078e00ff */
[----:B------:R-:W-:-:S02]  /*2260*/  ISETP.GT.U32.AND P6, PT, R2, R63, PT ;  /* 0x0000003f0200720c */ /* 0x000fc40003fc4070 */
[----:B------:R-:W-:Y:S01]  /*2270*/  ISETP.GT.U32.AND P0, PT, R2, R53, PT ;  /* 0x000000350200720c */ /* 0x000fe20003f04070 */
[----:B------:R-:W-:Y:S01]  /*2280*/  IMAD.HI.U32 R8, R4, R67, RZ ;  /* 0x0000004304087227 */ /* 0x000fe200078e00ff */
[----:B------:R-:W-:-:S03]  /*2290*/  ISETP.GT.U32.AND P3, PT, R2, R55, PT ;  /* 0x000000370200720c */ /* 0x000fc60003f64070 */
[----:B------:R-:W-:-:S04]  /*22a0*/  IMAD.HI.U32 R12, R4, R69, RZ ;  /* 0x00000045040c7227 */ /* 0x000fc800078e00ff */
[----:B------:R-:W-:Y:S02]  /*22b0*/  IMAD.MOV R16, RZ, RZ, -R16 ;  /* 0x000000ffff107224 */ /* 0x000fe400078e0a10 */
[----:B------:R-:W-:Y:S02]  /*22c0*/  IMAD.MOV R8, RZ, RZ, -R8 ;  /* 0x000000ffff087224 */ /* 0x000fe400078e0a08 */
[----:B------:R-:W-:Y:S02]  /*22d0*/  IMAD.MOV R12, RZ, RZ, -R12 ;  /* 0x000000ffff0c7224 */ /* 0x000fe400078e0a0c */
[----:B------:R-:W-:Y:S02]  /*22e0*/  IMAD.MOV.U32 R47, RZ, RZ, R3 ;  /* 0x000000ffff2f7224 */ /* 0x000fe400078e0003 */
[----:B------:R-:W-:Y:S01]  /*22f0*/  @!P1 IMAD.MOV R49, RZ, RZ, -R49 ;  /* 0x000000ffff319224 */ /* 0x000fe200078e0a31 */
[C---:B------:R-:W-:Y:S01]  /*2300*/  ISETP.GT.U32.AND P1, PT, R2.reuse, R61, PT ;  /* 0x0000003d0200720c */ /* 0x040fe20003f24070 */
[----:B------:R-:W-:-:S02]  /*2310*/  IMAD R65, R2, R16, R65 ;  /* 0x0000001002417224 */ /* 0x000fc400078e0241 */
[C---:B------:R-:W-:Y:S01]  /*2320*/  IMAD R67, R2.reuse, R8, R67 ;  /* 0x0000000802437224 */ /* 0x040fe200078e0243 */
[----:B------:R-:W-:Y:S01]  /*2330*/  LOP3.LUT R8, RZ, R9, RZ, 0x33, !PT ;  /* 0x00000009ff087212 */ /* 0x000fe200078e33ff */
[C---:B------:R-:W-:Y:S02]  /*2340*/  IMAD R69, R2.reuse, R12, R69 ;  /* 0x0000000c02457224 */ /* 0x040fe400078e0245 */
[----:B------:R-:W-:Y:S02]  /*2350*/  @!P6 IMAD.IADD R63, R63, 0x1, -R2 ;  /* 0x000000013f3fe824 */ /* 0x000fe400078e0a02 */
[----:B------:R-:W-:Y:S01]  /*2360*/  @!P2 IMAD.MOV R45, RZ, RZ, -R45 ;  /* 0x000000ffff2da224 */ /* 0x000fe200078e0a2d */
[C---:B------:R-:W-:Y:S01]  /*2370*/  ISETP.GT.U32.AND P2, PT, R2.reuse, R57, PT ;  /* 0x000000390200720c */ /* 0x040fe20003f44070 */
[----:B------:R-:W-:Y:S01]  /*2380*/  @!P5 IMAD.MOV R47, RZ, RZ, -R47 ;  /* 0x000000ffff2fd224 */ /* 0x000fe200078e0a2f */
[----:B------:R-:W-:Y:S01]  /*2390*/  ISETP.GT.U32.AND P5, PT, R2, R7, PT ;  /* 0x000000070200720c */ /* 0x000fe20003fa4070 */
[----:B------:R-:W-:Y:S01]  /*23a0*/  IMAD.HI.U32 R16, R4, R71, RZ ;  /* 0x0000004704107227 */ /* 0x000fe200078e00ff */
[----:B------:R-:W-:-:S03]  /*23b0*/  ISETP.GT.U32.AND P6, PT, R2, R63, PT ;  /* 0x0000003f0200720c */ /* 0x000fc60003fc4070 */
[----:B------:R-:W-:-:S04]  /*23c0*/  IMAD.HI.U32 R18, R4, R73, RZ ;  /* 0x0000004904127227 */ /* 0x000fc800078e00ff */
[----:B------:R-:W-:-:S04]  /*23d0*/  IMAD.HI.U32 R4, R4, R75, RZ ;  /* 0x0000004b04047227 */ /* 0x000fc800078e00ff */
[----:B------:R-:W-:Y:S01]  /*23e0*/  @!P4 IMAD.MOV R51, RZ, RZ, -R51 ;  /* 0x000000ffff33c224 */ /* 0x000fe200078e0a33 */
[C---:B------:R-:W-:Y:S01]  /*23f0*/  ISETP.GT.U32.AND P4, PT, R2.reuse, R65, PT ;  /* 0x000000410200720c */ /* 0x040fe20003f84070 */
[--C-:B------:R-:W-:Y:S01]  /*2400*/  @!P0 IMAD.IADD R53, R53, 0x1, -R2.reuse ;  /* 0x0000000135358824 */ /* 0x100fe200078e0a02 */
[C---:B------:R-:W-:Y:S01]  /*2410*/  ISETP.GT.U32.AND P0, PT, R2.reuse, R67, PT ;  /* 0x000000430200720c */ /* 0x040fe20003f04070 */
[----:B------:R-:W-:Y:S01]  /*2420*/  @!P3 IMAD.IADD R55, R55, 0x1, -R2 ;  /* 0x000000013737b824 */ /* 0x000fe200078e0a02 */
[----:B------:R-:W-:Y:S01]  /*2430*/  ISETP.GT.U32.AND P3, PT, R2, R69, PT ;  /* 0x000000450200720c */ /* 0x000fe20003f64070 */
[----:B------:R-:W-:Y:S02]  /*2440*/  IMAD.MOV R16, RZ, RZ, -R16 ;  /* 0x000000ffff107224 */ /* 0x000fe400078e0a10 */
[----:B------:R-:W-:Y:S02]  /*2450*/  IMAD.MOV R4, RZ, RZ, -R4 ;  /* 0x000000ffff047224 */ /* 0x000fe400078e0a04 */
[----:B------:R-:W-:-:S02]  /*2460*/  IMAD.MOV R18, RZ, RZ, -R18 ;  /* 0x000000ffff127224 */ /* 0x000fc400078e0a12 */
[C---:B------:R-:W-:Y:S02]  /*2470*/  IMAD R71, R2.reuse, R16, R71 ;  /* 0x0000001002477224 */ /* 0x040fe400078e0247 */
[----:B------:R-:W-:Y:S02]  /*2480*/  IMAD R75, R2, R4, R75 ;  /* 0x00000004024b7224 */ /* 0x000fe400078e024b */
[--C-:B------:R-:W-:Y:S01]  /*2490*/  @!P1 IMAD.IADD R61, R61, 0x1, -R2.reuse ;  /* 0x000000013d3d9824 */ /* 0x100fe200078e0a02 */
        /* <DEDUP_REMOVED lines=8> */
[----:B------:R-:W-:Y:S01]  /*2520*/  ISETP.GE.AND P6, PT, R30, RZ, PT ;  /* 0x000000ff1e00720c */ /* 0x000fe20003fc6270 */
[--C-:B------:R-:W-:Y:S01]  /*2530*/  @!P4 IMAD.IADD R65, R65, 0x1, -R2.reuse ;  /* 0x000000014141c824 */ /* 0x100fe200078e0a02 */
[----:B------:R-:W-:Y:S01]  /*2540*/  ISETP.GT.U32.AND P4, PT, R2, R73, PT ;  /* 0x000000490200720c */ /* 0x000fe20003f84070 */
[--C-:B------:R-:W-:Y:S01]  /*2550*/  @!P0 IMAD.IADD R67, R67, 0x1, -R2.reuse ;  /* 0x0000000143438824 */ /* 0x100fe200078e0a02 */
[----:B------:R-:W-:Y:S01]  /*2560*/  ISETP.GE.AND P0, PT, R32, RZ, PT ;  /* 0x000000ff2000720c */ /* 0x000fe20003f06270 */
[--C-:B------:R-:W-:Y:S01]  /*2570*/  @!P3 IMAD.IADD R69, R69, 0x1, -R2.reuse ;  /* 0x000000014545b824 */ /* 0x100fe200078e0a02 */
[----:B------:R-:W-:Y:S01]  /*2580*/  ISETP.GE.AND P3, PT, R34, RZ, PT ;  /* 0x000000ff2200720c */ /* 0x000fe20003f66270 */
[----:B------:R-:W-:Y:S01]  /*2590*/  @!P1 IMAD.MOV R53, RZ, RZ, -R53 ;  /* 0x000000ffff359224 */ /* 0x000fe200078e0a35 */
[----:B------:R-:W-:Y:S01]  /*25a0*/  ISETP.GT.U32.AND P1, PT, R2, R65, PT ;  /* 0x000000410200720c */ /* 0x000fe20003f24070 */
[--C-:B------:R-:W-:Y:S01]  /*25b0*/  @!P2 IMAD.IADD R75, R75, 0x1, -R2.reuse ;  /* 0x000000014b4ba824 */ /* 0x100fe200078e0a02 */
[----:B------:R-:W-:Y:S01]  /*25c0*/  ISETP.GE.AND P2, PT, R36, RZ, PT ;  /* 0x000000ff2400720c */ /* 0x000fe20003f46270 */
[--C-:B------:R-:W-:Y:S01]  /*25d0*/  @!P5 IMAD.IADD R71, R71, 0x1, -R2.reuse ;  /* 0x000000014747d824 */ /* 0x100fe200078e0a02 */
[----:B------:R-:W-:Y:S01]  /*25e0*/  ISETP.GE.AND P5, PT, R38, RZ, PT ;  /* 0x000000ff2600720c */ /* 0x000fe20003fa6270 */
[----:B------:R-:W-:Y:S01]  /*25f0*/  IMAD.MOV.U32 R59, RZ, RZ, R7 ;  /* 0x000000ffff3b7224 */ /* 0x000fe200078e0007 */
[----:B------:R-:W-:Y:S01]  /*2600*/  CS2R R88, SRZ ;  /* 0x0000000000587805 */ /* 0x000fe2000001ff00 */
[--C-:B------:R-:W-:Y:S01]  /*2610*/  @!P4 IMAD.IADD R73, R73, 0x1, -R2.reuse ;  /* 0x000000014949c824 */ /* 0x100fe200078e0a02 */
[C---:B------:R-:W-:Y:S01]  /*2620*/  ISETP.GT.U32.AND P4, PT, R2.reuse, R67, PT ;  /* 0x000000430200720c */ /* 0x040fe20003f84070 */
[----:B------:R-:W-:Y:S01]  /*2630*/  @!P6 IMAD.MOV R55, RZ, RZ, -R55 ;  /* 0x000000ffff37e224 */ /* 0x000fe200078e0a37 */
[C---:B------:R-:W-:Y:S01]  /*2640*/  ISETP.GT.U32.AND P6, PT, R2.reuse, R71, PT ;  /* 0x000000470200720c */ /* 0x040fe20003fc4070 */
[----:B------:R-:W-:Y:S01]  /*2650*/  @!P0 IMAD.MOV R57, RZ, RZ, -R57 ;  /* 0x000000ffff398224 */ /* 0x000fe200078e0a39 */
[C---:B------:R-:W-:Y:S01]  /*2660*/  ISETP.GT.U32.AND P0, PT, R2.reuse, R69, PT ;  /* 0x000000450200720c */ /* 0x040fe20003f04070 */
[----:B------:R-:W-:Y:S01]  /*2670*/  @!P3 IMAD.MOV R59, RZ, RZ, -R59 ;  /* 0x000000ffff3bb224 */ /* 0x000fe200078e0a3b */
[----:B------:R-:W-:Y:S01]  /*2680*/  ISETP.GT.U32.AND P3, PT, R2, R75, PT ;  /* 0x0000004b0200720c */ /* 0x000fe20003f64070 */
[--C-:B------:R-:W-:Y:S01]  /*2690*/  @!P1 IMAD.IADD R65, R65, 0x1, -R2.reuse ;  /* 0x0000000141419824 */ /* 0x100fe200078e0a02 */
[----:B------:R-:W-:Y:S01]  /*26a0*/  ISETP.GE.AND P1, PT, R40, RZ, PT ;  /* 0x000000ff2800720c */ /* 0x000fe20003f26270 */
[----:B------:R-:W-:Y:S01]  /*26b0*/  @!P2 IMAD.MOV R61, RZ, RZ, -R61 ;  /* 0x000000ffff3da224 */ /* 0x000fe200078e0a3d */
[----:B------:R-:W-:Y:S01]  /*26c0*/  ISETP.GT.U32.AND P2, PT, R2, R73, PT ;  /* 0x000000490200720c */ /* 0x000fe20003f44070 */
[----:B------:R-:W-:Y:S01]  /*26d0*/  @!P5 IMAD.MOV R63, RZ, RZ, -R63 ;  /* 0x000000ffff3fd224 */ /* 0x000fe200078e0a3f */
[----:B------:R-:W-:Y:S01]  /*26e0*/  ISETP.GE.AND P5, PT, R22, RZ, PT ;  /* 0x000000ff1600720c */ /* 0x000fe20003fa6270 */
[--C-:B------:R-:W-:Y:S01]  /*26f0*/  @!P4 IMAD.IADD R67, R67, 0x1, -R2.reuse ;  /* 0x000000014343c824 */ /* 0x100fe200078e0a02 */
[----:B------:R-:W-:Y:S01]  /*2700*/  ISETP.GE.AND P4, PT, R26, RZ, PT ;  /* 0x000000ff1a00720c */ /* 0x000fe20003f86270 */
[--C-:B------:R-:W-:Y:S01]  /*2710*/  @!P6 IMAD.IADD R71, R71, 0x1, -R2.reuse ;  /* 0x000000014747e824 */ /* 0x100fe200078e0a02 */
[----:B------:R-:W-:Y:S01]  /*2720*/  ISETP.GE.AND P6, PT, R44, RZ, PT ;  /* 0x000000ff2c00720c */ /* 0x000fe20003fc6270 */
[--C-:B------:R-:W-:Y:S01]  /*2730*/  @!P0 IMAD.IADD R69, R69, 0x1, -R2.reuse ;  /* 0x0000000145458824 */ /* 0x100fe200078e0a02 */
[----:B------:R-:W-:Y:S01]  /*2740*/  ISETP.GE.AND P0, PT, R28, RZ, PT ;  /* 0x000000ff1c00720c */ /* 0x000fe20003f06270 */
[--C-:B------:R-:W-:Y:S01]  /*2750*/  @!P3 IMAD.IADD R75, R75, 0x1, -R2.reuse ;  /* 0x000000014b4bb824 */ /* 0x100fe200078e0a02 */
[----:B------:R-:W-:Y:S01]  /*2760*/  ISETP.GE.AND P3, PT, R42, RZ, PT ;  /* 0x000000ff2a00720c */ /* 0x000fe20003f66270 */
[----:B------:R-:W-:Y:S01]  /*2770*/  @!P1 IMAD.MOV R65, RZ, RZ, -R65 ;  /* 0x000000ffff419224 */ /* 0x000fe200078e0a41 */
[----:B------:R-:W-:Y:S01]  /*2780*/  ISETP.NE.AND P1, PT, R9, RZ, PT ;  /* 0x000000ff0900720c */ /* 0x000fe20003f25270 */
[----:B------:R-:W-:-:S02]  /*2790*/  @!P2 IMAD.IADD R73, R73, 0x1, -R2 ;  /* 0x000000014949a824 */ /* 0x000fc400078e0a02 */
[----:B------:R-:W-:Y:S01]  /*27a0*/  IMAD R7, R60, UR13, RZ ;  /* 0x0000000d3c077c24 */ /* 0x000fe2000f8e02ff */
[C---:B------:R-:W-:Y:S01]  /*27b0*/  SEL R9, R8.reuse, R5, !P1 ;  /* 0x0000000508097207 */ /* 0x040fe20004800000 */
[----:B------:R-:W-:Y:S01]  /*27c0*/  @!P4 IMAD.MOV R67, RZ, RZ, -R67 ;  /* 0x000000ffff43c224 */ /* 0x000fe200078e0a43 */
[C---:B------:R-:W-:Y:S01]  /*27d0*/  SEL R13, R8.reuse, R13, !P1 ;  /* 0x0000000d080d7207 */ /* 0x040fe20004800000 */
[----:B------:R-:W-:Y:S01]  /*27e0*/  @!P6 IMAD.MOV R73, RZ, RZ, -R73 ;  /* 0x000000ffff49e224 */ /* 0x000fe200078e0a49 */
[C---:B------:R-:W-:Y:S01]  /*27f0*/  SEL R17, R8.reuse, R17, !P1 ;  /* 0x0000001108117207 */ /* 0x040fe20004800000 */
[----:B------:R-:W-:Y:S01]  /*2800*/  @!P0 IMAD.MOV R69, RZ, RZ, -R69 ;  /* 0x000000ffff458224 */ /* 0x000fe200078e0a45 */
[----:B------:R-:W-:Y:S01]  /*2810*/  LEA R12, P2, R7, UR8, 0x1 ;  /* 0x00000008070c7c11 */ /* 0x000fe2000f8408ff */
[----:B------:R-:W-:Y:S01]  /*2820*/  @!P3 IMAD.MOV R71, RZ, RZ, -R71 ;  /* 0x000000ffff47b224 */ /* 0x000fe200078e0a47 */
[C---:B------:R-:W-:Y:S01]  /*2830*/  SEL R19, R8.reuse, R19, !P1 ;  /* 0x0000001308137207 */ /* 0x040fe20004800000 */
[----:B------:R-:W-:Y:S01]  /*2840*/  @!P5 IMAD.MOV R75, RZ, RZ, -R75 ;  /* 0x000000ffff4bd224 */ /* 0x000fe200078e0a4b */
[----:B------:R-:W-:Y:S01]  /*2850*/  SEL R21, R8, R21, !P1 ;  /* 0x0000001508157207 */ /* 0x000fe20004800000 */
[----:B------:R-:W-:Y:S01]  /*2860*/  IMAD R2, R20, UR4, RZ ;  /* 0x0000000414027c24 */ /* 0x000fe2000f8e02ff */
[----:B------:R-:W-:Y:S01]  /*2870*/  SEL R23, R8, R23, !P1 ;  /* 0x0000001708177207 */ /* 0x000fe20004800000 */
[----:B------:R-:W-:Y:S01]  /*2880*/  IMAD R5, R6, UR4, RZ ;  /* 0x0000000406057c24 */ /* 0x000fe2000f8e02ff */
[----:B------:R-:W-:Y:S01]  /*2890*/  ULDC UR4, c[0x0][0x240] ;  /* 0x0000900000047ab9 */ /* 0x000fe20000000800 */
[C---:B------:R-:W-:Y:S01]  /*28a0*/  SEL R25, R8.reuse, R25, !P1 ;  /* 0x0000001908197207 */ /* 0x040fe20004800000 */
[----:B------:R-:W-:Y:S01]  /*28b0*/  IMAD R9, R9, UR4, RZ ;  /* 0x0000000409097c24 */ /* 0x000fe2000f8e02ff */
        /* <DEDUP_REMOVED lines=46> */
[----:B------:R-:W-:Y:S01]  /*2ba0*/  SEL R73, R8, R73, !P1 ;  /* 0x0000004908497207 */ /* 0x000fe20004800000 */
[----:B------:R-:W-:Y:S01]  /*2bb0*/  IMAD R61, R61, UR4, RZ ;  /* 0x000000043d3d7c24 */ /* 0x000fe2000f8e02ff */
[----:B------:R-:W-:Y:S01]  /*2bc0*/  LEA R6, P0, R2, UR6, 0x1 ;  /* 0x0000000602067c11 */ /* 0x000fe2000f8008ff */
[----:B------:R-:W-:Y:S01]  /*2bd0*/  IMAD R63, R63, UR4, RZ ;  /* 0x000000043f3f7c24 */ /* 0x000fe2000f8e02ff */
[----:B------:R-:W-:Y:S01]  /*2be0*/  SEL R8, R8, R75, !P1 ;  /* 0x0000004b08087207 */ /* 0x000fe20004800000 */
[----:B------:R-:W-:Y:S01]  /*2bf0*/  IMAD.SHL.U32 R3, R0, 0x2, RZ ;  /* 0x0000000200037824 */ /* 0x000fe200078e00ff */
[----:B------:R-:W-:Y:S01]  /*2c00*/  LEA R4, P3, R5, UR6, 0x1 ;  /* 0x0000000605047c11 */ /* 0x000fe2000f8608ff */
[----:B------:R-:W-:Y:S01]  /*2c10*/  IMAD R65, R65, UR4, RZ ;  /* 0x0000000441417c24 */ /* 0x000fe2000f8e02ff */
[----:B------:R-:W-:Y:S01]  /*2c20*/  LEA.HI.X.SX32 R16, R7, UR9, 0x1, P2 ;  /* 0x0000000907107c11 */ /* 0x000fe200090f0eff */
[----:B------:R-:W-:Y:S01]  /*2c30*/  IMAD R67, R67, UR4, RZ ;  /* 0x0000000443437c24 */ /* 0x000fe2000f8e02ff */
[----:B------:R-:W-:Y:S01]  /*2c40*/  LEA.HI.X.SX32 R7, R2, UR7, 0x1, P0 ;  /* 0x0000000702077c11 */ /* 0x000fe200080f0eff */
[----:B------:R-:W-:Y:S01]  /*2c50*/  IMAD R2, R8, UR4, RZ ;  /* 0x0000000408027c24 */ /* 0x000fe2000f8e02ff */
[-C--:B------:R-:W-:Y:S01]  /*2c60*/  LEA R20, P4, R9, R12.reuse, 0x1 ;  /* 0x0000000c09147211 */ /* 0x080fe200078808ff */
[----:B------:R-:W-:Y:S01]  /*2c70*/  IMAD R69, R69, UR4, RZ ;  /* 0x0000000445457c24 */ /* 0x000fe2000f8e02ff */
[----:B------:R-:W-:Y:S01]  /*2c80*/  LEA.HI.X.SX32 R5, R5, UR7, 0x1, P3 ;  /* 0x0000000705057c11 */ /* 0x000fe200098f0eff */
[----:B------:R-:W-:Y:S01]  /*2c90*/  IMAD R71, R71, UR4, RZ ;  /* 0x0000000447477c24 */ /* 0x000fe2000f8e02ff */
[-C--:B------:R-:W-:Y:S01]  /*2ca0*/  LEA R22, P6, R13, R12.reuse, 0x1 ;  /* 0x0000000c0d167211 */ /* 0x080fe200078c08ff */
[----:B------:R0:W-:Y:S01]  /*2cb0*/  STL [R1+0x108], R20 ;  /* 0x0001081401007387 */ /* 0x0001e20000100800 */
[----:B------:R-:W-:Y:S01]  /*2cc0*/  LEA R8, P3, R17, R12, 0x1 ;  /* 0x0000000c11087211 */ /* 0x000fe200078608ff */
[----:B------:R-:W-:Y:S01]  /*2cd0*/  IMAD R73, R73, UR4, RZ ;  /* 0x0000000449497c24 */ /* 0x000fe2000f8e02ff */
[----:B------:R-:W-:Y:S01]  /*2ce0*/  SHF.R.U32.HI R0, RZ, 0x2, R18 ;  /* 0x00000002ff007819 */ /* 0x000fe20000011612 */
[----:B------:R1:W-:Y:S01]  /*2cf0*/  STL [R1+0x110], R22 ;  /* 0x0001101601007387 */ /* 0x0003e20000100800 */
[----:B------:R-:W-:-:S02]  /*2d00*/  USHF.L.U32 UR13, UR13, 0x6, URZ ;  /* 0x000000060d0d7899 */ /* 0x000fc4000800063f */
[----:B------:R-:W-:Y:S01]  /*2d10*/  LOP3.LUT R3, R3, R0, RZ, 0x3c, !PT ;  /* 0x0000000003037212 */ /* 0x000fe200078e3cff */
[----:B------:R2:W-:Y:S01]  /*2d20*/  STL [R1+0x118], R8 ;  /* 0x0001180801007387 */ /* 0x0005e20000100800 */
[----:B------:R-:W3:Y:S01]  /*2d30*/  LDC R0, c[0x0][0x238] ;  /* 0x00008e00ff007b82 */ /* 0x000ee20000000800 */
[-C--:B0-----:R-:W-:Y:S01]  /*2d40*/  LEA R20, P1, R19, R12.reuse, 0x1 ;  /* 0x0000000c13147211 */ /* 0x081fe200078208ff */
[----:B------:R-:W-:Y:S01]  /*2d50*/  UIADD3 UR6, UP0, UR10, 0x2, URZ ;  /* 0x000000020a067890 */ /* 0x000fe2000ff1e03f */
[----:B------:R-:W-:Y:S01]  /*2d60*/  UMOV UR4, URZ ;  /* 0x0000003f00047c82 */ /* 0x000fe20008000000 */
[-C--:B-1----:R-:W-:Y:S02]  /*2d70*/  LEA R22, P0, R21, R12.reuse, 0x1 ;  /* 0x0000000c15167211 */ /* 0x082fe400078008ff */
[----:B------:R0:W-:Y:S01]  /*2d80*/  STL [R1+0x120], R20 ;  /* 0x0001201401007387 */ /* 0x0001e20000100800 */
[----:B------:R-:W-:Y:S01]  /*2d90*/  USHF.R.S32.HI UR5, URZ, 0x1f, UR13 ;  /* 0x0000001f3f057899 */ /* 0x000fe2000801140d */
[----:B--2---:R-:W-:-:S02]  /*2da0*/  LEA R8, P2, R23, R12, 0x1 ;  /* 0x0000000c17087211 */ /* 0x004fc400078408ff */
[----:B------:R-:W-:Y:S01]  /*2db0*/  STL [R1+0x128], R22 ;  /* 0x0001281601007387 */ /* 0x000fe20000100800 */
[----:B------:R-:W-:Y:S02]  /*2dc0*/  UIADD3.X UR7, UR4, 0x40000040, URZ, UP0, !UPT ;  /* 0x4000004004077890 */ /* 0x000fe400087fe43f */
[----:B------:R-:W-:Y:S01]  /*2dd0*/  USHF.L.U32 UR25, UR13, 0x1, URZ ;  /* 0x000000010d197899 */ /* 0x000fe2000800063f */
[----:B------:R1:W-:Y:S01]  /*2de0*/  STL [R1+0x130], R8 ;  /* 0x0001300801007387 */ /* 0x0003e20000100800 */
[----:B------:R-:W-:Y:S01]  /*2df0*/  USHF.L.U64.HI UR13, UR13, 0x1, UR5 ;  /* 0x000000010d0d7899 */ /* 0x000fe20008010205 */
[----:B0-----:R-:W-:Y:S01]  /*2e00*/  LEA.HI.X.SX32 R20, R9, R16, 0x1, P4 ;  /* 0x0000001009147211 */ /* 0x001fe200020f0eff */
[----:B------:R-:W-:Y:S01]  /*2e10*/  UIADD3.64 UR22, UR6, 0x2, URZ ;  /* 0x0000000206167897 */ /* 0x000fe2000fffe03f */
[----:B------:R-:W-:Y:S01]  /*2e20*/  LEA R9, P5, R25, R12, 0x1 ;  /* 0x0000000c19097211 */ /* 0x000fe200078a08ff */
[----:B------:R-:W-:Y:S02]  /*2e30*/  UIADD3.64 UR18, UR6, 0x4, URZ ;  /* 0x0000000406127897 */ /* 0x000fe4000fffe03f */
[----:B------:R-:W-:Y:S01]  /*2e40*/  STL [R1+0x104], R20 ;  /* 0x0001041401007387 */ /* 0x000fe20000100800 */
[----:B-1----:R-:W-:-:S03]  /*2e50*/  LEA.HI.X.SX32 R8, R13, R16, 0x1, P6 ;  /* 0x000000100d087211 */ /* 0x002fc600030f0eff */
[----:B------:R0:W-:Y:S01]  /*2e60*/  STL [R1+0x138], R9 ;  /* 0x0001380901007387 */ /* 0x0001e20000100800 */
[----:B------:R-:W-:Y:S01]  /*2e70*/  LEA R13, P4, R27, R12, 0x1 ;  /* 0x0000000c1b0d7211 */ /* 0x000fe200078808ff */
[C---:B---3--:R-:W-:Y:S02]  /*2e80*/  IMAD R75, R0.reuse, 0x3f, RZ ;  /* 0x0000003f004b7824 */ /* 0x048fe400078e02ff */
[----:B------:R1:W-:Y:S01]  /*2e90*/  STL [R1+0x10c], R8 ;  /* 0x00010c0801007387 */ /* 0x0003e20000100800 */
[----:B------:R-:W-:-:S03]  /*2ea0*/  IMAD R77, R0, 0x3e, RZ ;  /* 0x0000003e004d7824 */ /* 0x000fc600078e02ff */
[----:B------:R2:W-:Y:S01]  /*2eb0*/  STL [R1+0x140], R13 ;  /* 0x0001400d01007387 */ /* 0x0005e20000100800 */
[----:B0-----:R-:W-:Y:S02]  /*2ec0*/  LEA.HI.X.SX32 R9, R17, R16, 0x1, P3 ;  /* 0x0000001011097211 */ /* 0x001fe400018f0eff */
[----:B-1----:R-:W-:-:S03]  /*2ed0*/  LEA R8, P3, R29, R12, 0x1 ;  /* 0x0000000c1d087211 */ /* 0x002fc600078608ff */
[----:B------:R0:W-:Y:S01]  /*2ee0*/  STL [R1+0x114], R9 ;  /* 0x0001140901007387 */ /* 0x0001e20000100800 */
[----:B--2---:R-:W-:-:S03]  /*2ef0*/  LEA.HI.X.SX32 R13, R19, R16, 0x1, P1 ;  /* 0x00000010130d7211 */ /* 0x004fc600008f0eff */
[----:B------:R1:W-:Y:S01]  /*2f00*/  STL [R1+0x148], R8 ;  /* 0x0001480801007387 */ /* 0x0003e20000100800 */
[----:B------:R-:W-:-:S03]  /*2f10*/  IMAD R19, R0, 0x3c, RZ ;  /* 0x0000003c00137824 */ /* 0x000fc600078e02ff */
[----:B------:R2:W-:Y:S01]  /*2f20*/  STL [R1+0x11c], R13 ;  /* 0x00011c0d01007387 */ /* 0x0005e20000100800 */
[----:B0-----:R-:W-:Y:S02]  /*2f30*/  LEA R9, P1, R31, R12, 0x1 ;  /* 0x0000000c1f097211 */ /* 0x001fe400078208ff */
[----:B-1----:R-:W-:-:S03]  /*2f40*/  LEA.HI.X.SX32 R8, R21, R16, 0x1, P0 ;  /* 0x0000001015087211 */ /* 0x002fc600000f0eff */
[----:B------:R0:W-:Y:S01]  /*2f50*/  STL [R1+0x150], R9 ;  /* 0x0001500901007387 */ /* 0x0001e20000100800 */
[----:B------:R-:W-:Y:S01]  /*2f60*/  IMAD R21, R0, 0x33, RZ ;  /* 0x0000003300157824 */ /* 0x000fe200078e02ff */
[----:B--2---:R-:W-:Y:S02]  /*2f70*/  LEA R13, P0, R33, R12, 0x1 ;  /* 0x0000000c210d7211 */ /* 0x004fe400078008ff */
[----:B------:R1:W-:Y:S04]  /*2f80*/  STL [R1+0x124], R8 ;  /* 0x0001240801007387 */ /* 0x0003e80000100800 */
[----:B------:R2:W-:Y:S01]  /*2f90*/  STL [R1+0x158], R13 ;  /* 0x0001580d01007387 */ /* 0x0005e20000100800 */
[----:B0-----:R-:W-:Y:S02]  /*2fa0*/  LEA.HI.X.SX32 R9, R23, R16, 0x1, P2 ;  /* 0x0000001017097211 */ /* 0x001fe400010f0eff */
[----:B-1----:R-:W-:-:S03]  /*2fb0*/  LEA R8, P2, R35, R12, 0x1 ;  /* 0x0000000c23087211 */ /* 0x002fc600078408ff */
[----:B------:R0:W-:Y:S01]  /*2fc0*/  STL [R1+0x12c], R9 ;  /* 0x00012c0901007387 */ /* 0x0001e20000100800 */
[----:B--2---:R-:W-:-:S03]  /*2fd0*/  LEA.HI.X.SX32 R13, R25, R16, 0x1, P5 ;  /* 0x00000010190d7211 */ /* 0x004fc600028f0eff */
[----:B------:R1:W-:Y:S01]  /*2fe0*/  STL [R1+0x160], R8 ;  /* 0x0001600801007387 */ /* 0x0003e20000100800 */
[----:B------:R-:W-:-:S03]  /*2ff0*/  CS2R R24, SRZ ;  /* 0x0000000000187805 */ /* 0x000fc6000001ff00 */
[----:B------:R2:W-:Y:S01]  /*3000*/  STL [R1+0x134], R13 ;  /* 0x0001340d01007387 */ /* 0x0005e20000100800 */
[----:B0-----:R-:W-:Y:S02]  /*3010*/  LEA R9, P5, R37, R12, 0x1 ;  /* 0x0000000c25097211 */ /* 0x001fe400078a08ff */
[----:B-1----:R-:W-:-:S03]  /*3020*/  LEA.HI.X.SX32 R8, R27, R16, 0x1, P4 ;  /* 0x000000101b087211 */ /* 0x002fc600020f0eff */
[----:B------:R0:W-:Y:S01]  /*3030*/  STL [R1+0x168], R9 ;  /* 0x0001680901007387 */ /* 0x0001e20000100800 */
[----:B------:R-:W-:Y:S02]  /*3040*/  CS2R R26, SRZ ;  /* 0x00000000001a7805 */ /* 0x000fe4000001ff00 */
[----:B--2---:R-:W-:Y:S01]  /*3050*/  LEA R13, P4, R39, R12, 0x1 ;  /* 0x0000000c270d7211 */ /* 0x004fe200078808ff */
[----:B------:R1:W-:Y:S04]  /*3060*/  STL [R1+0x13c], R8 ;  /* 0x00013c0801007387 */ /* 0x0003e80000100800 */
[----:B------:R2:W-:Y:S01]  /*3070*/  STL [R1+0x170], R13 ;  /* 0x0001700d01007387 */ /* 0x0005e20000100800 */
[----:B0-----:R-:W-:Y:S02]  /*3080*/  LEA.HI.X.SX32 R9, R29, R16, 0x1, P3 ;  /* 0x000000101d097211 */ /* 0x001fe400018f0eff */
[----:B------:R-:W-:-:S02]  /*3090*/  CS2R R28, SRZ ;  /* 0x00000000001c7805 */ /* 0x000fc4000001ff00 */
[----:B-1----:R-:W-:Y:S01]  /*30a0*/  LEA R8, P3, R41, R12, 0x1 ;  /* 0x0000000c29087211 */ /* 0x002fe200078608ff */
        /* <DEDUP_REMOVED lines=77> */
[----:B------:R1:W-:Y:S04]  /*3580*/  STL [R1+0x1f0], R8 ;  /* 0x0001f00801007387 */ /* 0x0003e80000100800 */
[----:B------:R2:W-:Y:S01]  /*3590*/  STL [R1+0x1c4], R13 ;  /* 0x0001c40d01007387 */ /* 0x0005e20000100800 */
[----:B0-----:R-:W-:Y:S02]  /*35a0*/  LEA R9, P5, R73, R12, 0x1 ;  /* 0x0000000c49097211 */ /* 0x001fe400078a08ff */
[----:B-1----:R-:W-:-:S03]  /*35b0*/  LEA.HI.X.SX32 R8, R63, R16, 0x1, P4 ;  /* 0x000000103f087211 */ /* 0x002fc600020f0eff */
[----:B------:R0:W-:Y:S01]  /*35c0*/  STL [R1+0x1f8], R9 ;  /* 0x0001f80901007387 */ /* 0x0001e20000100800 */
[C---:B------:R-:W-:Y:S02]  /*35d0*/  LEA R12, P4, R2.reuse, R12, 0x1 ;  /* 0x0000000c020c7211 */ /* 0x040fe400078808ff */
[----:B------:R-:W-:Y:S02]  /*35e0*/  CS2R R62, SRZ ;  /* 0x00000000003e7805 */ /* 0x000fe4000001ff00 */
[-C--:B--2---:R-:W-:Y:S01]  /*35f0*/  LEA.HI.X.SX32 R13, R69, R16.reuse, 0x1, P0 ;  /* 0x00000010450d7211 */ /* 0x084fe200000f0eff */
[----:B------:R1:W-:Y:S01]  /*3600*/  STL [R1+0x1cc], R8 ;  /* 0x0001cc0801007387 */ /* 0x0003e20000100800 */
[-C--:B------:R-:W-:Y:S02]  /*3610*/  LEA.HI.X.SX32 R17, R73, R16.reuse, 0x1, P5 ;  /* 0x0000001049117211 */ /* 0x080fe400028f0eff */
[----:B------:R-:W-:Y:S02]  /*3620*/  CS2R R68, SRZ ;  /* 0x0000000000447805 */ /* 0x000fe4000001ff00 */
[----:B------:R-:W-:Y:S01]  /*3630*/  LEA.HI.X.SX32 R2, R2, R16, 0x1, P4 ;  /* 0x0000001002027211 */ /* 0x000fe200020f0eff */
[----:B------:R2:W-:Y:S01]  /*3640*/  STL [R1+0x200], R12 ;  /* 0x0002000c01007387 */ /* 0x0005e20000100800 */
[----:B------:R-:W-:-:S02]  /*3650*/  CS2R R72, SRZ ;  /* 0x0000000000487805 */ /* 0x000fc4000001ff00 */
[-C--:B0-----:R-:W-:Y:S02]  /*3660*/  LEA.HI.X.SX32 R9, R65, R16.reuse, 0x1, P3 ;  /* 0x0000001041097211 */ /* 0x081fe400018f0eff */
[----:B------:R-:W-:Y:S02]  /*3670*/  CS2R R64, SRZ ;  /* 0x0000000000407805 */ /* 0x000fe4000001ff00 */
[-C--:B-1----:R-:W-:Y:S01]  /*3680*/  LEA.HI.X.SX32 R8, R67, R16.reuse, 0x1, P1 ;  /* 0x0000001043087211 */ /* 0x082fe200008f0eff */
[----:B------:R-:W-:Y:S01]  /*3690*/  STL [R1+0x1d4], R9 ;  /* 0x0001d40901007387 */ /* 0x000fe20000100800 */
[----:B------:R-:W-:Y:S02]  /*36a0*/  CS2R R66, SRZ ;  /* 0x0000000000427805 */ /* 0x000fe4000001ff00 */
[----:B--2---:R-:W-:Y:S01]  /*36b0*/  LEA.HI.X.SX32 R12, R71, R16, 0x1, P2 ;  /* 0x00000010470c7211 */ /* 0x004fe200010f0eff */
[----:B------:R0:W-:Y:S01]  /*36c0*/  STL [R1+0x1dc], R8 ;  /* 0x0001dc0801007387 */ /* 0x0001e20000100800 */
[----:B------:R-:W-:-:S03]  /*36d0*/  CS2R R70, SRZ ;  /* 0x0000000000467805 */ /* 0x000fc6000001ff00 */
[----:B------:R-:W-:Y:S04]  /*36e0*/  STL [R1+0x1e4], R13 ;  /* 0x0001e40d01007387 */ /* 0x000fe80000100800 */
[----:B------:R1:W-:Y:S01]  /*36f0*/  STL [R1+0x1ec], R12 ;  /* 0x0001ec0c01007387 */ /* 0x0003e20000100800 */
[----:B0-----:R-:W-:-:S03]  /*3700*/  IMAD.WIDE R8, R75, 0x2, R4 ;  /* 0x000000024b087825 */ /* 0x001fc600078e0204 */
[----:B------:R0:W-:Y:S04]  /*3710*/  STL [R1+0x1f4], R17 ;  /* 0x0001f41101007387 */ /* 0x0001e80000100800 */
[----:B------:R-:W-:Y:S01]  /*3720*/  STL [R1+0x208], R8 ;  /* 0x0002080801007387 */ /* 0x000fe20000100800 */
[----:B-1----:R-:W-:Y:S01]  /*3730*/  IMAD.WIDE R12, R75, 0x2, R6 ;  /* 0x000000024b0c7825 */ /* 0x002fe200078e0206 */
[----:B------:R-:W-:Y:S02]  /*3740*/  CS2R R74, SRZ ;  /* 0x00000000004a7805 */ /* 0x000fe4000001ff00 */
[----:B------:R1:W-:Y:S01]  /*3750*/  STL [R1+0x1fc], R2 ;  /* 0x0001fc0201007387 */ /* 0x0003e20000100800 */
[----:B0-----:R-:W-:-:S03]  /*3760*/  IMAD R17, R0, 0x3d, RZ ;  /* 0x0000003d00117824 */ /* 0x001fc600078e02ff */
[----:B------:R0:W-:Y:S04]  /*3770*/  STL [R1+0x204], R9 ;  /* 0x0002040901007387 */ /* 0x0001e80000100800 */
[----:B------:R-:W-:Y:S01]  /*3780*/  STL [R1+0x210], R12 ;  /* 0x0002100c01007387 */ /* 0x000fe20000100800 */
[----:B-1----:R-:W-:-:S03]  /*3790*/  IMAD R2, R0, 0x14, RZ ;  /* 0x0000001400027824 */ /* 0x002fc600078e02ff */
[----:B------:R1:W-:Y:S01]  /*37a0*/  STL [R1+0x20c], R13 ;  /* 0x00020c0d01007387 */ /* 0x0003e20000100800 */
[----:B0-----:R-:W-:-:S05]  /*37b0*/  IMAD.WIDE R8, R77, 0x2, R4 ;  /* 0x000000024d087825 */ /* 0x001fca00078e0204 */
[----:B------:R-:W-:Y:S01]  /*37c0*/  STL [R1+0x218], R8 ;  /* 0x0002180801007387 */ /* 0x000fe20000100800 */
[----:B-1----:R-:W-:-:S03]  /*37d0*/  IMAD.WIDE R12, R77, 0x2, R6 ;  /* 0x000000024d0c7825 */ /* 0x002fc600078e0206 */
[----:B------:R0:W-:Y:S01]  /*37e0*/  STL [R1+0x214], R9 ;  /* 0x0002140901007387 */ /* 0x0001e20000100800 */
[----:B------:R-:W-:-:S03]  /*37f0*/  CS2R R76, SRZ ;  /* 0x00000000004c7805 */ /* 0x000fc6000001ff00 */
[----:B------:R-:W-:Y:S04]  /*3800*/  STL [R1+0x220], R12 ;  /* 0x0002200c01007387 */ /* 0x000fe80000100800 */
[----:B------:R1:W-:Y:S01]  /*3810*/  STL [R1+0x21c], R13 ;  /* 0x00021c0d01007387 */ /* 0x0003e20000100800 */
[----:B0-----:R-:W-:-:S04]  /*3820*/  IMAD.WIDE R8, R17, 0x2, R4 ;  /* 0x0000000211087825 */ /* 0x001fc800078e0204 */
[--C-:B------:R-:W-:Y:S01]  /*3830*/  IMAD.WIDE R16, R17, 0x2, R6.reuse ;  /* 0x0000000211107825 */ /* 0x100fe200078e0206 */
[----:B------:R-:W-:Y:S03]  /*3840*/  STL [R1+0x228], R8 ;  /* 0x0002280801007387 */ /* 0x000fe60000100800 */
[C---:B-1----:R-:W-:Y:S01]  /*3850*/  IMAD.WIDE R12, R19.reuse, 0x2, R6 ;  /* 0x00000002130c7825 */ /* 0x042fe200078e0206 */
[----:B------:R0:W-:Y:S04]  /*3860*/  STL [R1+0x224], R9 ;  /* 0x0002240901007387 */ /* 0x0001e80000100800 */
[----:B------:R-:W-:Y:S04]  /*3870*/  STL [R1+0x230], R16 ;  /* 0x0002301001007387 */ /* 0x000fe80000100800 */
[----:B------:R1:W-:Y:S01]  /*3880*/  STL [R1+0x22c], R17 ;  /* 0x00022c1101007387 */ /* 0x0003e20000100800 */
[----:B0-----:R-:W-:-:S04]  /*3890*/  IMAD.WIDE R8, R19, 0x2, R4 ;  /* 0x0000000213087825 */ /* 0x001fc800078e0204 */
[C---:B------:R-:W-:Y:S01]  /*38a0*/  IMAD R19, R0.reuse, 0x3a, RZ ;  /* 0x0000003a00137824 */ /* 0x040fe200078e02ff */
[----:B------:R-:W-:Y:S01]  /*38b0*/  STL [R1+0x238], R8 ;  /* 0x0002380801007387 */ /* 0x000fe20000100800 */
[----:B-1----:R-:W-:-:S03]  /*38c0*/  IMAD R17, R0, 0x3b, RZ ;  /* 0x0000003b00117824 */ /* 0x002fc600078e02ff */
[----:B------:R0:W-:Y:S04]  /*38d0*/  STL [R1+0x234], R9 ;  /* 0x0002340901007387 */ /* 0x0001e80000100800 */
        /* <DEDUP_REMOVED lines=45> */
[----:B------:R-:W-:Y:S01]  /*3bb0*/  IMAD.WIDE R16, R17, 0x2, R6 ;  /* 0x0000000211107825 */ /* 0x000fe200078e0206 */
[----:B------:R-:W-:Y:S03]  /*3bc0*/  STL [R1+0x2b4], R8 ;  /* 0x0002b40801007387 */ /* 0x000fe60000100800 */
[--C-:B-1----:R-:W-:Y:S01]  /*3bd0*/  IMAD.WIDE R12, R21, 0x2, R4.reuse ;  /* 0x00000002150c7825 */ /* 0x102fe200078e0204 */
[----:B------:R0:W-:Y:S04]  /*3be0*/  STL [R1+0x2b0], R9 ;  /* 0x0002b00901007387 */ /* 0x0001e80000100800 */
[----:B------:R-:W-:Y:S04]  /*3bf0*/  STL [R1+0x2bc], R16 ;  /* 0x0002bc1001007387 */ /* 0x000fe80000100800 */
[----:B------:R1:W-:Y:S01]  /*3c00*/  STL [R1+0x2b8], R17 ;  /* 0x0002b81101007387 */ /* 0x0003e20000100800 */
[----:B0-----:R-:W-:-:S05]  /*3c10*/  IMAD.WIDE R8, R19, 0x2, R4 ;  /* 0x0000000213087825 */ /* 0x001fca00078e0204 */
[----:B------:R-:W-:Y:S01]  /*3c20*/  STL [R1+0x2c4], R8 ;  /* 0x0002c40801007387 */ /* 0x000fe20000100800 */
[----:B-1----:R-:W-:-:S03]  /*3c30*/  IMAD.WIDE R16, R19, 0x2, R6 ;  /* 0x0000000213107825 */ /* 0x002fc600078e0206 */
[----:B------:R0:W-:Y:S01]  /*3c40*/  STL [R1+0x2c0], R9 ;  /* 0x0002c00901007387 */ /* 0x0001e20000100800 */
[----:B------:R-:W-:-:S03]  /*3c50*/  IMAD R19, R0, 0x32, RZ ;  /* 0x0000003200137824 */ /* 0x000fc600078e02ff */
[----:B------:R-:W-:Y:S04]  /*3c60*/  STL [R1+0x2cc], R16 ;  /* 0x0002cc1001007387 */ /* 0x000fe80000100800 */
[----:B------:R1:W-:Y:S01]  /*3c70*/  STL [R1+0x2c8], R17 ;  /* 0x0002c81101007387 */ /* 0x0003e20000100800 */
[----:B0-----:R-:W-:-:S03]  /*3c80*/  IMAD.WIDE R8, R21, 0x2, R6 ;  /* 0x0000000215087825 */ /* 0x001fc600078e0206 */
[----:B------:R-:W-:Y:S04]  /*3c90*/  STL [R1+0x2d4], R12 ;  /* 0x0002d40c01007387 */ /* 0x000fe80000100800 */
[----:B------:R0:W-:Y:S01]  /*3ca0*/  STL [R1+0x2d0], R13 ;  /* 0x0002d00d01007387 */ /* 0x0001e20000100800 */
[----:B-1----:R-:W-:-:S03]  /*3cb0*/  IMAD R17, R0, 0x31, RZ ;  /* 0x0000003100117824 */ /* 0x002fc600078e02ff */
        /* <DEDUP_REMOVED lines=9> */
[----:B0-----:R-:W-:-:S04]  /*3d50*/  IMAD.WIDE R12, R17, 0x2, R4 ;  /* 0x00000002110c7825 */ /* 0x001fc800078e0204 */
[----:B------:R-:W-:Y:S01]  /*3d60*/  IMAD.WIDE R16, R17, 0x2, R6 ;  /* 0x0000000211107825 */ /* 0x000fe200078e0206 */
[----:B------:R-:W-:Y:S03]  /*3d70*/  STL [R1+0x2f4], R12 ;  /* 0x0002f40c01007387 */ /* 0x000fe60000100800 */
[C---:B-1----:R-:W-:Y:S01]  /*3d80*/  IMAD.WIDE R8, R19.reuse, 0x2, R4 ;  /* 0x0000000213087825 */ /* 0x042fe200078e0204 */
[----:B------:R0:W-:Y:S04]  /*3d90*/  STL [R1+0x2f0], R13 ;  /* 0x0002f00d01007387 */ /* 0x0001e80000100800 */
[----:B------:R-:W-:Y:S04]  /*3da0*/  STL [R1+0x2fc], R16 ;  /* 0x0002fc1001007387 */ /* 0x000fe80000100800 */
[----:B------:R1:W-:Y:S01]  /*3db0*/  STL [R1+0x2f8], R17 ;  /* 0x0002f81101007387 */ /* 0x0003e20000100800 */
[----:B0-----:R-:W-:-:S03]  /*3dc0*/  IMAD.WIDE R12, R19, 0x2, R6 ;  /* 0x00000002130c7825 */ /* 0x001fc600078e0206 */
[----:B------:R-:W-:Y:S01]  /*3dd0*/  STL [R1+0x304], R8 ;  /* 0x0003040801007387 */ /* 0x000fe20000100800 */
[----:B------:R-:W-:-:S03]  /*3de0*/  IMAD R19, R0, 0x2e, RZ ;  /* 0x0000002e00137824 */ /* 0x000fc600078e02ff */
[----:B------:R0:W-:Y:S01]  /*3df0*/  STL [R1+0x300], R9 ;  /* 0x0003000901007387 */ /* 0x0001e20000100800 */
[----:B-1----:R-:W-:-:S03]  /*3e00*/  IMAD R17, R0, 0x2f, RZ ;  /* 0x0000002f00117824 */ /* 0x002fc600078e02ff */
        /* <DEDUP_REMOVED lines=94> */
[C---:B------:R-:W-:Y:S01]  /*43f0*/  IMAD.SHL.U32 R19, R0.reuse, 0x20, RZ ;  /* 0x0000002000137824 */ /* 0x040fe200078e00ff */
        /* <DEDUP_REMOVED lines=82> */
[----:B0-----:R-:W-:-:S05]  /*4920*/  IMAD.WIDE R8, R19, 0x2, R4 ;  /* 0x0000000213087825 */ /* 0x001fca00078e0204 */
        /* <DEDUP_REMOVED lines=10> */
[----:B------:R1:W-:Y:S04]  /*49d0*/  STL [R1+0x4bc], R16 ;  /* 0x0004bc1001007387 */ /* 0x0003e80000100800 */
[----:B------:R-:W-:Y:S01]  /*49e0*/  STL [R1+0x4b8], R17 ;  /* 0x0004b81101007387 */ /* 0x000fe20000100800 */
        /* <DEDUP_REMOVED lines=127> */
[----:B------:R-:W-:Y:S01]  /*51e0*/  IMAD R2, R18, 0x40, R60 ;  /* 0x0000004012027824 */ /* 0x000fe200078e023c */
[----:B------:R-:W-:Y:S01]  /*51f0*/  STL [R1+0x5e4], R8 ;  /* 0x0005e40801007387 */ /* 0x000fe20000100800 */
[----:B------:R-:W-:Y:S01]  /*5200*/  CS2R R60, SRZ ;  /* 0x00000000003c7805 */ /* 0x000fe2000001ff00 */
[----:B-1----:R-:W-:Y:S02]  /*5210*/  IMAD.WIDE R16, R0, 0x2, R4 ;  /* 0x0000000200107825 */ /* 0x002fe400078e0204 */
[----:B------:R0:W-:Y:S02]  /*5220*/  STL [R1+0x5e0], R9 ;  /* 0x0005e00901007387 */ /* 0x0001e40000100800 */
[----:B------:R-:W-:Y:S02]  /*5230*/  IMAD.SHL.U32 R2, R2, 0x2, RZ ;  /* 0x0000000202027824 */ /* 0x000fe400078e00ff */
[----:B------:R1:W-:Y:S04]  /*5240*/  STL [R1+0x5ec], R12 ;  /* 0x0005ec0c01007387 */ /* 0x0003e80000100800 */
[----:B------:R2:W-:Y:S01]  /*5250*/  STL [R1+0x5e8], R13 ;  /* 0x0005e80d01007387 */ /* 0x0005e20000100800 */
[----:B0-----:R-:W-:-:S03]  /*5260*/  IMAD.WIDE R8, R0, 0x2, R6 ;  /* 0x0000000200087825 */ /* 0x001fc600078e0206 */
[----:B------:R-:W-:Y:S04]  /*5270*/  STL [R1+0x5f4], R16 ;  /* 0x0005f41001007387 */ /* 0x000fe80000100800 */
[----:B------:R-:W-:Y:S01]  /*5280*/  STL [R1+0x5f0], R17 ;  /* 0x0005f01101007387 */ /* 0x000fe20000100800 */
[C---:B-1----:R-:W-:Y:S02]  /*5290*/  LOP3.LUT R12, R2.reuse, 0x10, RZ, 0x3c, !PT ;  /* 0x00000010020c7812 */ /* 0x042fe400078e3cff */
[C---:B--2---:R-:W-:Y:S01]  /*52a0*/  LOP3.LUT R13, R2.reuse, 0x30, RZ, 0x3c, !PT ;  /* 0x00000030020d7812 */ /* 0x044fe200078e3cff */
[----:B------:R0:W-:Y:S01]  /*52b0*/  STL [R1+0x5fc], R8 ;  /* 0x0005fc0801007387 */ /* 0x0001e20000100800 */
[C---:B------:R-:W-:Y:S02]  /*52c0*/  LOP3.LUT R12, R2.reuse, 0x40, RZ, 0x3c, !PT ;  /* 0x00000040020c7812 */ /* 0x040fe400078e3cff */
[C---:B------:R-:W-:Y:S01]  /*52d0*/  LOP3.LUT R13, R2.reuse, 0x60, RZ, 0x3c, !PT ;  /* 0x00000060020d7812 */ /* 0x040fe200078e3cff */
[----:B------:R1:W-:Y:S01]  /*52e0*/  STL [R1+0x5f8], R9 ;  /* 0x0005f80901007387 */ /* 0x0003e20000100800 */
[----:B------:R-:W-:-:S03]  /*52f0*/  LOP3.LUT R12, R2, 0x70, RZ, 0x3c, !PT ;  /* 0x00000070020c7812 */ /* 0x000fc600078e3cff */
[----:B------:R-:W-:Y:S04]  /*5300*/  STL [R1+0x100], RZ ;  /* 0x000100ff01007387 */ /* 0x000fe80000100800 */
[----:B------:R-:W-:Y:S01]  /*5310*/  STL [R1], RZ ;  /* 0x000000ff01007387 */ /* 0x000fe20000100800 */
[----:B0-----:R-:W-:Y:S01]  /*5320*/  SHF.R.S32.HI R8, RZ, 0x6, R15 ;  /* 0x00000006ff087819 */ /* 0x001fe2000001140f */
[----:B-1----:R-:W-:Y:S02]  /*5330*/  IMAD.SHL.U32 R9, R0, 0x40, RZ ;  /* 0x0000004000097824 */ /* 0x002fe400078e00ff */
[----:B------:R-:W-:Y:S03]  /*5340*/  STL [R1+0x4], RZ ;  /* 0x000004ff01007387 */ /* 0x000fe60000100800 */
[----:B------:R-:W-:Y:S01]  /*5350*/  SHF.R.S32.HI R0, RZ, 0x1f, R9 ;  /* 0x0000001fff007819 */ /* 0x000fe20000011409 */
[----:B------:R-:W-:Y:S03]  /*5360*/  STL [R1+0x8], RZ ;  /* 0x000008ff01007387 */ /* 0x000fe60000100800 */
[C---:B------:R-:W-:Y:S01]  /*5370*/  SHF.L.U64.HI R0, R9.reuse, 0x1, R0 ;  /* 0x0000000109007819 */ /* 0x040fe20000010200 */
[----:B------:R-:W-:Y:S01]  /*5380*/  STL [R1+0xc], RZ ;  /* 0x00000cff01007387 */ /* 0x000fe20000100800 */
[----:B------:R-:W-:-:S03]  /*5390*/  IMAD.SHL.U32 R9, R9, 0x2, RZ ;  /* 0x0000000209097824 */ /* 0x000fc600078e00ff */
[----:B------:R-:W-:Y:S04]  /*53a0*/  STL [R1+0x10], RZ ;  /* 0x000010ff01007387 */ /* 0x000fe80000100800 */
        /* <DEDUP_REMOVED lines=59> */
[----:B------:R0:W-:Y:S02]  /*5760*/  STL [R1+0x618], R8 ;  /* 0x0006180801007387 */ /* 0x0001e40000100800 */
[----:B0-----:R-:W-:-:S02]  /*5770*/  LOP3.LUT R8, R2, 0x20, RZ, 0x3c, !PT ;  /* 0x0000002002087812 */ /* 0x001fc400078e3cff */
[----:B------:R-:W-:Y:S02]  /*5780*/  LOP3.LUT R8, R2, 0x50, RZ, 0x3c, !PT ;  /* 0x0000005002087812 */ /* 0x000fe400078e3cff */
[----:B------:R-:W-:-:S07]  /*5790*/  LOP3.LUT R8, R3, 0x40, RZ, 0x3c, !PT ;  /* 0x0000004003087812 */ /* 0x000fce00078e3cff */
.L_x_1:
[----:B------:R-:W2:Y:S01]  /*57a0*/  LDL R9, [R1+0x100] ;  /* 0x0001000001097983 */ /* 0x000ea20000100800 */
[----:B------:R-:W2:Y:S03]  /*57b0*/  LDC R8, c[0x0][0x230] ;  /* 0x00008c00ff087b82 */ /* 0x000ea60000000800 */
[----:B------:R-:W3:Y:S04]  /*57c0*/  LDL R13, [R1+0x5f8] ;  /* 0x0005f800010d7983 */ /* 0x000ee80000100800 */
[----:B------:R-:W3:Y:S04]  /*57d0*/  LDL R12, [R1+0x5fc] ;  /* 0x0005fc00010c7983 */ /* 0x000ee80000100800 */
[----:B------:R-:W-:Y:S04]  /*57e0*/  STL [R1+0x8b0], R29 ;  /* 0x0008b01d01007387 */ /* 0x000fe80000100800 */
        /* <DEDUP_REMOVED lines=38> */
[----:B------:R0:W-:Y:S04]  /*5a50*/  STL.64 [R1+0x810], R150 ;  /* 0x0008109601007387 */ /* 0x0001e80000100a00 */
[----:B0-----:R-:W4:Y:S04]  /*5a60*/  LDL R151, [R1+0x5ec] ;  /* 0x0005ec0001977983 */ /* 0x001f280000100800 */
[----:B------:R-:W-:Y:S04]  /*5a70*/  STL.64 [R1+0x808], R148 ;  /* 0x0008089401007387 */ /* 0x000fe80000100a00 */
        /* <DEDUP_REMOVED lines=29> */
[----:B------:R0:W-:Y:S04]  /*5c50*/  STL.64 [R1+0x728], R92 ;  /* 0x0007285c01007387 */ /* 0x0001e80000100a00 */
[----:B0-----:R-:W4:Y:S01]  /*5c60*/  LDL R93, [R1+0x5f0] ;  /* 0x0005f000015d7983 */ /* 0x001f220000100800 */
[----:B--2---:R-:W-:-:S03]  /*5c70*/  IMAD R8, R9, -0x40, R8 ;  /* 0xffffffc009087824 */ /* 0x004fc600078e0208 */
[----:B------:R-:W-:Y:S04]  /*5c80*/  STL.64 [R1+0x720], R90 ;  /* 0x0007205a01007387 */ /* 0x000fe80000100a00 */
[----:B------:R-:W-:Y:S04]  /*5c90*/  STL.64 [R1+0x718], R88 ;  /* 0x0007185801007387 */ /* 0x000fe80000100a00 */
        /* <DEDUP_REMOVED lines=8> */
[----:B------:R0:W-:Y:S04]  /*5d20*/  STL [R1+0x6f4], R76 ;  /* 0x0006f44c01007387 */ /* 0x0001e80000100800 */
        /* <DEDUP_REMOVED lines=12> */
[----:B-----5:R2:W-:Y:S04]  /*5df0*/  STL [R1+0x644], R14 ;  /* 0x0006440e01007387 */ /* 0x0205e80000100800 */
[----:B------:R4:W-:Y:S04]  /*5e00*/  STL [R1+0x640], R11 ;  /* 0x0006400b01007387 */ /* 0x0009e80000100800 */
[----:B------:R4:W-:Y:S04]  /*5e10*/  STL [R1+0x63c], R10 ;  /* 0x00063c0a01007387 */ /* 0x0009e80000100800 */
[----:B0-----:R-:W4:Y:S04]  /*5e20*/  LDL R76, [R1+0x5e0] ;  /* 0x0005e000014c7983 */ /* 0x001f280000100800 */
[----:B------:R-:W4:Y:S04]  /*5e30*/  LDL R9, [R1+0x5e4] ;  /* 0x0005e40001097983 */ /* 0x000f280000100800 */
[----:B------:R-:W4:Y:S04]  /*5e40*/  LDL R72, [R1+0x5d8] ;  /* 0x0005d80001487983 */ /* 0x000f280000100800 */
[----:B-1----:R-:W4:Y:S04]  /*5e50*/  LDL R0, [R1+0x5dc] ;  /* 0x0005dc0001007983 */ /* 0x002f280000100800 */
[----:B------:R-:W4:Y:S04]  /*5e60*/  LDL R75, [R1+0x5d0] ;  /* 0x0005d000014b7983 */ /* 0x000f280000100800 */
[----:B--2---:R-:W2:Y:S01]  /*5e70*/  LDL R14, [R1+0x5d4] ;  /* 0x0005d400010e7983 */ /* 0x004ea20000100800 */
[----:B------:R-:W-:-:S02]  /*5e80*/  ISETP.GT.AND P1, PT, R8, 0x1, PT ;  /* 0x000000010800780c */ /* 0x000fc40003f24270 */
[C---:B------:R-:W-:Y:S01]  /*5e90*/  ISETP.GT.AND P0, PT, R8.reuse, RZ, PT ;  /* 0x000000ff0800720c */ /* 0x040fe20003f04270 */
[----:B------:R-:W2:Y:S01]  /*5ea0*/  LDL R74, [R1+0x5c8] ;  /* 0x0005c800014a7983 */ /* 0x000ea20000100800 */
[----:B------:R-:W-:Y:S02]  /*5eb0*/  ISETP.GT.AND P2, PT, R8, 0x2, PT ;  /* 0x000000020800780c */ /* 0x000fe40003f44270 */
[----:B------:R-:W-:Y:S01]  /*5ec0*/  PRMT R30, RZ, 0x7610, R30 ;  /* 0x00007610ff1e7816 */ /* 0x000fe2000000001e */
[----:B------:R-:W2:Y:S01]  /*5ed0*/  LDL R68, [R1+0x5cc] ;  /* 0x0005cc0001447983 */ /* 0x000ea20000100800 */
[----:B------:R-:W-:Y:S02]  /*5ee0*/  PRMT R221, RZ, 0x7610, R221 ;  /* 0x00007610ffdd7816 */ /* 0x000fe400000000dd */
[----:B------:R-:W-:Y:S01]  /*5ef0*/  PRMT R222, RZ, 0x7610, R222 ;  /* 0x00007610ffde7816 */ /* 0x000fe200000000de */
[----:B------:R-:W2:Y:S01]  /*5f00*/  LDL R71, [R1+0x5c0] ;  /* 0x0005c00001477983 */ /* 0x000ea20000100800 */
[----:B------:R-:W-:-:S03]  /*5f10*/  PRMT R88, RZ, 0x7610, R88 ;  /* 0x00007610ff587816 */ /* 0x000fc60000000058 */
[----:B---3--:R4:W3:Y:S01]  /*5f20*/  @P1 LDG.E.U16 R30, desc[UR14][R12.64] ;  /* 0x0000000e0c1e1981 */ /* 0x0088e2000c1e1500 */
[----:B------:R-:W-:-:S03]  /*5f30*/  PRMT R40, RZ, 0x7610, R40 ;  /* 0x00007610ff287816 */ /* 0x000fc60000000028 */
[----:B------:R-:W3:Y:S04]  /*5f40*/  @P0 LDG.E.U16 R221, desc[UR14][R6.64] ;  /* 0x0000000e06dd0981 */ /* 0x000ee8000c1e1500 */
[----:B------:R-:W3:Y:S01]  /*5f50*/  @P0 LDG.E.U16 R222, desc[UR14][R4.64] ;  /* 0x0000000e04de0981 */ /* 0x000ee2000c1e1500 */
[----:B------:R-:W-:-:S03]  /*5f60*/  ISETP.GT.AND P0, PT, R8, 0x3, PT ;  /* 0x000000030800780c */ /* 0x000fc60003f04270 */
[----:B------:R-:W3:Y:S01]  /*5f70*/  LDL R69, [R1+0x5c4] ;  /* 0x0005c40001457983 */ /* 0x000ee20000100800 */
[----:B------:R-:W-:-:S03]  /*5f80*/  PRMT R41, RZ, 0x7610, R41 ;  /* 0x00007610ff297816 */ /* 0x000fc60000000029 */
[----:B------:R-:W3:Y:S04]  /*5f90*/  LDL R73, [R1+0x5b8] ;  /* 0x0005b80001497983 */ /* 0x000ee80000100800 */
[----:B------:R-:W3:Y:S01]  /*5fa0*/  LDL R70, [R1+0x5bc] ;  /* 0x0005bc0001467983 */ /* 0x000ee20000100800 */
[----:B------:R-:W-:Y:S02]  /*5fb0*/  PRMT R54, RZ, 0x7610, R54 ;  /* 0x00007610ff367816 */ /* 0x000fe40000000036 */
[----:B------:R-:W-:Y:S01]  /*5fc0*/  PRMT R55, RZ, 0x7610, R55 ;  /* 0x00007610ff377816 */ /* 0x000fe20000000037 */
[----:B----4-:R-:W-:Y:S02]  /*5fd0*/  @P1 IMAD.MOV.U32 R12, RZ, RZ, R94 ;  /* 0x000000ffff0c1224 */ /* 0x010fe400078e005e */
[----:B------:R-:W-:-:S05]  /*5fe0*/  @P1 IMAD.MOV.U32 R13, RZ, RZ, R93 ;  /* 0x000000ffff0d1224 */ /* 0x000fca00078e005d */
[----:B------:R0:W4:Y:S02]  /*5ff0*/  @P1 LDG.E.U16 R88, desc[UR14][R12.64] ;  /* 0x0000000e0c581981 */ /* 0x000124000c1e1500 */
[----:B0-----:R-:W-:Y:S02]  /*6000*/  @P2 IMAD.MOV.U32 R12, RZ, RZ, R151 ;  /* 0x000000ffff0c2224 */ /* 0x001fe400078e0097 */
[----:B------:R-:W-:-:S05]  /*6010*/  @P2 IMAD.MOV.U32 R13, RZ, RZ, R109 ;  /* 0x000000ffff0d2224 */ /* 0x000fca00078e006d */
[----:B------:R0:W4:Y:S01]  /*6020*/  @P2 LDG.E.U16 R40, desc[UR14][R12.64] ;  /* 0x0000000e0c282981 */ /* 0x000122000c1e1500 */
[----:B------:R-:W-:Y:S01]  /*6030*/  ISETP.GT.AND P1, PT, R8, 0x4, PT ;  /* 0x000000040800780c */ /* 0x000fe20003f24270 */
[----:B0-----:R-:W-:Y:S01]  /*6040*/  @P2 IMAD.MOV.U32 R13, RZ, RZ, R76 ;  /* 0x000000ffff0d2224 */ /* 0x001fe200078e004c */
[----:B------:R-:W-:Y:S01]  /*6050*/  PRMT R66, RZ, 0x7610, R66 ;  /* 0x00007610ff427816 */ /* 0x000fe20000000042 */
[----:B------:R-:W4:Y:S01]  /*6060*/  LDL R76, [R1+0x590] ;  /* 0x00059000014c7983 */ /* 0x000f220000100800 */
[----:B------:R-:W-:-:S03]  /*6070*/  @P2 IMAD.MOV.U32 R12, RZ, RZ, R9 ;  /* 0x000000ffff0c2224 */ /* 0x000fc600078e0009 */
[----:B------:R-:W4:Y:S04]  /*6080*/  LDL R9, [R1+0x5b4] ;  /* 0x0005b40001097983 */ /* 0x000f280000100800 */
[----:B------:R0:W4:Y:S02]  /*6090*/  @P2 LDG.E.U16 R41, desc[UR14][R12.64] ;  /* 0x0000000e0c292981 */ /* 0x000124000c1e1500 */
[----:B0-----:R-:W-:Y:S02]  /*60a0*/  @P0 IMAD.MOV.U32 R13, RZ, RZ, R72 ;  /* 0x000000ffff0d0224 */ /* 0x001fe400078e0048 */
[----:B------:R-:W4:Y:S01]  /*60b0*/  LDL R72, [R1+0x5b0] ;  /* 0x0005b00001487983 */ /* 0x000f220000100800 */
[----:B------:R-:W-:-:S03]  /*60c0*/  @P0 IMAD.MOV.U32 R12, RZ, RZ, R0 ;  /* 0x000000ffff0c0224 */ /* 0x000fc600078e0000 */
[----:B------:R-:W4:Y:S04]  /*60d0*/  LDL R0, [R1+0x5ac] ;  /* 0x0005ac0001007983 */ /* 0x000f280000100800 */
[----:B------:R0:W4:Y:S02]  /*60e0*/  @P0 LDG.E.U16 R54, desc[UR14][R12.64] ;  /* 0x0000000e0c360981 */ /* 0x000124000c1e1500 */
[----:B0-----:R-:W-:Y:S02]  /*60f0*/  @P0 IMAD.MOV.U32 R13, RZ, RZ, R75 ;  /* 0x000000ffff0d0224 */ /* 0x001fe400078e004b */
[----:B------:R-:W4:Y:S01]  /*6100*/  LDL R75, [R1+0x5a8] ;  /* 0x0005a800014b7983 */ /* 0x000f220000100800 */
[----:B--2---:R-:W-:-:S03]  /*6110*/  @P0 IMAD.MOV.U32 R12, RZ, RZ, R14 ;  /* 0x000000ffff0c0224 */ /* 0x004fc600078e000e */
[----:B------:R-:W2:Y:S04]  /*6120*/  LDL R14, [R1+0x5a4] ;  /* 0x0005a400010e7983 */ /* 0x000ea80000100800 */
[----:B------:R0:W2:Y:S02]  /*6130*/  @P0 LDG.E.U16 R55, desc[UR14][R12.64] ;  /* 0x0000000e0c370981 */ /* 0x0000a4000c1e1500 */
[----:B0-----:R-:W-:Y:S02]  /*6140*/  @P1 IMAD.MOV.U32 R13, RZ, RZ, R74 ;  /* 0x000000ffff0d1224 */ /* 0x001fe400078e004a */
[----:B------:R-:W2:Y:S01]  /*6150*/  LDL R74, [R1+0x5a0] ;  /* 0x0005a000014a7983 */ /* 0x000ea20000100800 */
[----:B------:R-:W-:Y:S01]  /*6160*/  @P1 IMAD.MOV.U32 R12, RZ, RZ, R68 ;  /* 0x000000ffff0c1224 */ /* 0x000fe200078e0044 */
[----:B------:R-:W-:-:S02]  /*6170*/  ISETP.GT.AND P2, PT, R8, 0x5, PT ;  /* 0x000000050800780c */ /* 0x000fc40003f44270 */
[----:B------:R-:W2:Y:S04]  /*6180*/  LDL R68, [R1+0x59c] ;  /* 0x00059c0001447983 */ /* 0x000ea80000100800 */
[----:B------:R0:W2:Y:S01]  /*6190*/  @P1 LDG.E.U16 R66, desc[UR14][R12.64] ;  /* 0x0000000e0c421981 */ /* 0x0000a2000c1e1500 */
[----:B------:R-:W-:Y:S01]  /*61a0*/  PRMT R67, RZ, 0x7610, R67 ;  /* 0x00007610ff437816 */ /* 0x000fe20000000043 */
[----:B0-----:R-:W-:Y:S02]  /*61b0*/  @P1 IMAD.MOV.U32 R13, RZ, RZ, R71 ;  /* 0x000000ffff0d1224 */ /* 0x001fe400078e0047 */
[----:B------:R-:W2:Y:S01]  /*61c0*/  LDL R71, [R1+0x598] ;  /* 0x0005980001477983 */ /* 0x000ea20000100800 */
[----:B---3--:R-:W-:-:S03]  /*61d0*/  @P1 IMAD.MOV.U32 R12, RZ, RZ, R69 ;  /* 0x000000ffff0c1224 */ /* 0x008fc600078e0045 */
[----:B------:R-:W3:Y:S01]  /*61e0*/  LDL R69, [R1+0x594] ;  /* 0x0005940001457983 */ /* 0x000ee20000100800 */
[----:B------:R-:W-:-:S03]  /*61f0*/  PRMT R136, RZ, 0x7610, R136 ;  /* 0x00007610ff887816 */ /* 0x000fc60000000088 */
[----:B------:R0:W3:Y:S01]  /*6200*/  @P1 LDG.E.U16 R67, desc[UR14][R12.64] ;  /* 0x0000000e0c431981 */ /* 0x0000e2000c1e1500 */
[----:B------:R-:W-:Y:S01]  /*6210*/  ISETP.GT.AND P0, PT, R8, 0x6, PT ;  /* 0x000000060800780c */ /* 0x000fe20003f04270 */
[----:B0-----:R-:W-:Y:S02]  /*6220*/  @P2 IMAD.MOV.U32 R13, RZ, RZ, R73 ;  /* 0x000000ffff0d2224 */ /* 0x001fe400078e0049 */
[----:B------:R-:W-:Y:S01]  /*6230*/  @P2 IMAD.MOV.U32 R12, RZ, RZ, R70 ;  /* 0x000000ffff0c2224 */ /* 0x000fe200078e0046 */
[----:B------:R-:W3:Y:S04]  /*6240*/  LDL R73, [R1+0x588] ;  /* 0x0005880001497983 */ /* 0x000ee80000100800 */
[----:B------:R-:W3:Y:S04]  /*6250*/  LDL R70, [R1+0x58c] ;  /* 0x00058c0001467983 */ /* 0x000ee80000100800 */
[----:B------:R4:W3:Y:S01]  /*6260*/  @P2 LDG.E.U16 R136, desc[UR14][R12.64] ;  /* 0x0000000e0c882981 */ /* 0x0008e2000c1e1500 */
[----:B------:R-:W-:-:S02]  /*6270*/  PRMT R135, RZ, 0x7610, R135 ;  /* 0x00007610ff877816 */ /* 0x000fc40000000087 */
[----:B------:R-:W-:Y:S01]  /*6280*/  PRMT R122, RZ, 0x7610, R122 ;  /* 0x00007610ff7a7816 */ /* 0x000fe2000000007a */
[----:B----4-:R-:W-:Y:S02]  /*6290*/  @P2 IMAD.MOV.U32 R12, RZ, RZ, R9 ;  /* 0x000000ffff0c2224 */ /* 0x010fe400078e0009 */
        /* <DEDUP_REMOVED lines=9> */
[----:B--2---:R-:W-:Y:S02]  /*6330*/  @P0 IMAD.MOV.U32 R13, RZ, RZ, R74 ;  /* 0x000000ffff0d0224 */ /* 0x004fe400078e004a */
[----:B------:R-:W2:Y:S01]  /*6340*/  LDL R74, [R1+0x570] ;  /* 0x00057000014a7983 */ /* 0x000ea20000100800 */
[C---:B------:R-:W-:Y:S01]  /*6350*/  ISETP.GT.AND P1, PT, R8.reuse, 0x7, PT ;  /* 0x000000070800780c */ /* 0x040fe20003f24270 */
[----:B------:R-:W-:Y:S01]  /*6360*/  @P0 IMAD.MOV.U32 R12, RZ, RZ, R14 ;  /* 0x000000ffff0c0224 */ /* 0x000fe200078e000e */
[----:B------:R-:W-:Y:S01]  /*6370*/  PRMT R121, RZ, 0x7610, R121 ;  /* 0x00007610ff797816 */ /* 0x000fe20000000079 */
[----:B------:R-:W2:Y:S01]  /*6380*/  LDL R14, [R1+0x574] ;  /* 0x00057400010e7983 */ /* 0x000ea20000100800 */
[----:B------:R-:W-:-:S02]  /*6390*/  ISETP.GT.AND P2, PT, R8, 0x8, PT ;  /* 0x000000080800780c */ /* 0x000fc40003f44270 */
[----:B------:R-:W-:Y:S02]  /*63a0*/  PRMT R107, RZ, 0x7610, R107 ;  /* 0x00007610ff6b7816 */ /* 0x000fe4000000006b */
[----:B------:R0:W2:Y:S01]  /*63b0*/  @P0 LDG.E.U16 R121, desc[UR14][R12.64] ;  /* 0x0000000e0c790981 */ /* 0x0000a2000c1e1500 */
[----:B------:R-:W-:-:S04]  /*63c0*/  PRMT R106, RZ, 0x7610, R106 ;  /* 0x00007610ff6a7816 */ /* 0x000fc8000000006a */
[----:B0-----:R-:W-:Y:S02]  /*63d0*/  @P1 IMAD.MOV.U32 R12, RZ, RZ, R68 ;  /* 0x000000ffff0c1224 */ /* 0x001fe400078e0044 */
[----:B------:R-:W-:Y:S01]  /*63e0*/  @P1 IMAD.MOV.U32 R13, RZ, RZ, R71 ;  /* 0x000000ffff0d1224 */ /* 0x000fe200078e0047 */
[----:B------:R-:W2:Y:S04]  /*63f0*/  LDL R68, [R1+0x56c] ;  /* 0x00056c0001447983 */ /* 0x000ea80000100800 */
[----:B------:R-:W2:Y:S04]  /*6400*/  LDL R71, [R1+0x568] ;  /* 0x0005680001477983 */ /* 0x000ea80000100800 */
[----:B------:R3:W2:Y:S01]  /*6410*/  @P1 LDG.E.U16 R107, desc[UR14][R12.64] ;  /* 0x0000000e0c6b1981 */ /* 0x0006a2000c1e1500 */
[----:B------:R-:W-:Y:S01]  /*6420*/  PRMT R219, RZ, 0x7610, R219 ;  /* 0x00007610ffdb7816 */ /* 0x000fe200000000db */
[----:B---3--:R-:W-:-:S02]  /*6430*/  @P1 IMAD.MOV.U32 R12, RZ, RZ, R69 ;  /* 0x000000ffff0c1224 */ /* 0x008fc400078e0045 */
[----:B------:R-:W-:Y:S01]  /*6440*/  @P1 IMAD.MOV.U32 R13, RZ, RZ, R76 ;  /* 0x000000ffff0d1224 */ /* 0x000fe200078e004c */
[----:B------:R-:W3:Y:S04]  /*6450*/  LDL R69, [R1+0x564] ;  /* 0x0005640001457983 */ /* 0x000ee80000100800 */
[----:B------:R0:W3:Y:S01]  /*6460*/  @P1 LDG.E.U16 R106, desc[UR14][R12.64] ;  /* 0x0000000e0c6a1981 */ /* 0x0000e2000c1e1500 */
[----:B------:R-:W-:Y:S02]  /*6470*/  ISETP.GT.AND P0, PT, R8, 0x9, PT ;  /* 0x000000090800780c */ /* 0x000fe40003f04270 */
[----:B------:R-:W-:Y:S01]  /*6480*/  PRMT R220, RZ, 0x7610, R220 ;  /* 0x00007610ffdc7816 */ /* 0x000fe200000000dc */
[----:B------:R-:W3:Y:S01]  /*6490*/  LDL R76, [R1+0x540] ;  /* 0x00054000014c7983 */ /* 0x000ee20000100800 */
[----:B0-----:R-:W-:-:S02]  /*64a0*/  @P2 IMAD.MOV.U32 R13, RZ, RZ, R73 ;  /* 0x000000ffff0d2224 */ /* 0x001fc400078e0049 */
[----:B------:R-:W-:Y:S01]  /*64b0*/  @P2 IMAD.MOV.U32 R12, RZ, RZ, R70 ;  /* 0x000000ffff0c2224 */ /* 0x000fe200078e0046 */
[----:B------:R-:W3:Y:S04]  /*64c0*/  LDL R73, [R1+0x560] ;  /* 0x0005600001497983 */ /* 0x000ee80000100800 */
[----:B------:R4:W3:Y:S04]  /*64d0*/  @P2 LDG.E.U16 R219, desc[UR14][R12.64] ;  /* 0x0000000e0cdb2981 */ /* 0x0008e8000c1e1500 */
[----:B------:R-:W3:Y:S01]  /*64e0*/  LDL R70, [R1+0x55c] ;  /* 0x00055c0001467983 */ /* 0x000ee20000100800 */
[----:B------:R-:W-:Y:S01]  /*64f0*/  PRMT R11, RZ, 0x7610, R11 ;  /* 0x00007610ff0b7816 */ /* 0x000fe2000000000b */
[----:B----4-:R-:W-:-:S02]  /*6500*/  @P2 IMAD.MOV.U32 R12, RZ, RZ, R9 ;  /* 0x000000ffff0c2224 */ /* 0x010fc400078e0009 */
[----:B------:R-:W4:Y:S01]  /*6510*/  LDL R9, [R1+0x554] ;  /* 0x0005540001097983 */ /* 0x000f220000100800 */
[----:B------:R-:W-:-:S03]  /*6520*/  @P2 IMAD.MOV.U32 R13, RZ, RZ, R72 ;  /* 0x000000ffff0d2224 */ /* 0x000fc600078e0048 */
[----:B------:R-:W4:Y:S04]  /*6530*/  LDL R72, [R1+0x558] ;  /* 0x0005580001487983 */ /* 0x000f280000100800 */
[----:B------:R0:W4:Y:S02]  /*6540*/  @P2 LDG.E.U16 R220, desc[UR14][R12.64] ;  /* 0x0000000e0cdc2981 */ /* 0x000124000c1e1500 */
[----:B0-----:R-:W-:Y:S02]  /*6550*/  @P0 IMAD.MOV.U32 R13, RZ, RZ, R75 ;  /* 0x000000ffff0d0224 */ /* 0x001fe400078e004b */
[----:B------:R-:W4:Y:S01]  /*6560*/  LDL R75, [R1+0x550] ;  /* 0x00055000014b7983 */ /* 0x000f220000100800 */
[----:B------:R-:W-:Y:S01]  /*6570*/  @P0 IMAD.MOV.U32 R12, RZ, RZ, R0 ;  /* 0x000000ffff0c0224 */ /* 0x000fe200078e0000 */
[----:B------:R-:W-:-:S02]  /*6580*/  ISETP.GT.AND P1, PT, R8, 0xa, PT ;  /* 0x0000000a0800780c */ /* 0x000fc40003f24270 */
[----:B------:R-:W4:Y:S04]  /*6590*/  LDL R0, [R1+0x54c] ;  /* 0x00054c0001007983 */ /* 0x000f280000100800 */
[----:B------:R2:W4:Y:S02]  /*65a0*/  @P0 LDG.E.U16 R11, desc[UR14][R12.64] ;  /* 0x0000000e0c0b0981 */ /* 0x000524000c1e1500 */
[----:B--2---:R-:W-:Y:S02]  /*65b0*/  @P0 IMAD.MOV.U32 R13, RZ, RZ, R74 ;  /* 0x000000ffff0d0224 */ /* 0x004fe400078e004a */
[----:B------:R-:W2:Y:S01]  /*65c0*/  LDL R74, [R1+0x548] ;  /* 0x00054800014a7983 */ /* 0x000ea20000100800 */
[----:B------:R-:W-:Y:S01]  /*65d0*/  PRMT R10, RZ, 0x7610, R10 ;  /* 0x00007610ff0a7816 */ /* 0x000fe2000000000a */
[----:B------:R-:W-:-:S02]  /*65e0*/  @P0 IMAD.MOV.U32 R12, RZ, RZ, R14 ;  /* 0x000000ffff0c0224 */ /* 0x000fc400078e000e */
[----:B------:R-:W2:Y:S04]  /*65f0*/  LDL R14, [R1+0x544] ;  /* 0x00054400010e7983 */ /* 0x000ea80000100800 */
[----:B------:R0:W2:Y:S01]  /*6600*/  @P0 LDG.E.U16 R10, desc[UR14][R12.64] ;  /* 0x0000000e0c0a0981 */ /* 0x0000a2000c1e1500 */
[----:B------:R-:W-:Y:S02]  /*6610*/  PRMT R42, RZ, 0x7610, R42 ;  /* 0x00007610ff2a7816 */ /* 0x000fe4000000002a */
[----:B------:R-:W-:Y:S02]  /*6620*/  ISETP.GT.AND P2, PT, R8, 0xb, PT ;  /* 0x0000000b0800780c */ /* 0x000fe40003f44270 */
[----:B------:R-:W-:Y:S01]  /*6630*/  PRMT R43, RZ, 0x7610, R43 ;  /* 0x00007610ff2b7816 */ /* 0x000fe2000000002b */
[----:B0-----:R-:W-:-:S02]  /*6640*/  @P1 IMAD.MOV.U32 R13, RZ, RZ, R71 ;  /* 0x000000ffff0d1224 */ /* 0x001fc400078e0047 */
[----:B------:R-:W2:Y:S01]  /*6650*/  LDL R71, [R1+0x538] ;  /* 0x0005380001477983 */ /* 0x000ea20000100800 */
[----:B------:R-:W-:-:S03]  /*6660*/  @P1 IMAD.MOV.U32 R12, RZ, RZ, R68 ;  /* 0x000000ffff0c1224 */ /* 0x000fc600078e0044 */
[----:B------:R-:W2:Y:S04]  /*6670*/  LDL R68, [R1+0x53c] ;  /* 0x00053c0001447983 */ /* 0x000ea80000100800 */
[----:B------:R3:W2:Y:S02]  /*6680*/  @P1 LDG.E.U16 R42, desc[UR14][R12.64] ;  /* 0x0000000e0c2a1981 */ /* 0x0006a4000c1e1500 */
[----:B---3--:R-:W-:Y:S02]  /*6690*/  @P1 IMAD.MOV.U32 R12, RZ, RZ, R69 ;  /* 0x000000ffff0c1224 */ /* 0x008fe400078e0045 */
[----:B------:R-:W3:Y:S01]  /*66a0*/  LDL R69, [R1+0x534] ;  /* 0x0005340001457983 */ /* 0x000ee20000100800 */
[----:B------:R-:W-:-:S03]  /*66b0*/  @P1 IMAD.MOV.U32 R13, RZ, RZ, R73 ;  /* 0x000000ffff0d1224 */ /* 0x000fc600078e0049 */
[----:B------:R-:W3:Y:S04]  /*66c0*/  LDL R73, [R1+0x530] ;  /* 0x0005300001497983 */ /* 0x000ee80000100800 */
[----:B------:R0:W3:Y:S01]  /*66d0*/  @P1 LDG.E.U16 R43, desc[UR14][R12.64] ;  /* 0x0000000e0c2b1981 */ /* 0x0000e2000c1e1500 */
[----:B------:R-:W-:Y:S02]  /*66e0*/  PRMT R56, RZ, 0x7610, R56 ;  /* 0x00007610ff387816 */ /* 0x000fe40000000038 */
[----:B------:R-:W-:Y:S01]  /*66f0*/  ISETP.GT.AND P0, PT, R8, 0xc, PT ;  /* 0x0000000c0800780c */ /* 0x000fe20003f04270 */
[----:B0-----:R-:W-:Y:S02]  /*6700*/  @P2 IMAD.MOV.U32 R12, RZ, RZ, R70 ;  /* 0x000000ffff0c2224 */ /* 0x001fe400078e0046 */
[----:B------:R-:W3:Y:S01]  /*6710*/  LDL R70, [R1+0x52c] ;  /* 0x00052c0001467983 */ /* 0x000ee20000100800 */
[----:B------:R-:W-:Y:S01]  /*6720*/  PRMT R57, RZ, 0x7610, R57 ;  /* 0x00007610ff397816 */ /* 0x000fe20000000039 */
[----:B----4-:R-:W-:-:S02]  /*6730*/  @P2 IMAD.MOV.U32 R13, RZ, RZ, R72 ;  /* 0x000000ffff0d2224 */ /* 0x010fc400078e0048 */
        /* <DEDUP_REMOVED lines=9> */
[----:B------:R-:W-:Y:S01]  /*67d0*/  ISETP.GT.AND P1, PT, R8, 0xd, PT ;  /* 0x0000000d0800780c */ /* 0x000fe20003f24270 */
[----:B------:R-:W-:Y:S01]  /*67e0*/  @P0 IMAD.MOV.U32 R12, RZ, RZ, R0 ;  /* 0x000000ffff0c0224 */ /* 0x000fe200078e0000 */
[----:B------:R-:W-:Y:S01]  /*67f0*/  PRMT R148, RZ, 0x7610, R148 ;  /* 0x00007610ff947816 */ /* 0x000fe20000000094 */
[----:B------:R-:W2:Y:S01]  /*6800*/  LDL R0, [R1+0x51c] ;  /* 0x00051c0001007983 */ /* 0x000ea20000100800 */
[----:B------:R-:W-:-:S04]  /*6810*/  PRMT R147, RZ, 0x7610, R147 ;  /* 0x00007610ff937816 */ /* 0x000fc80000000093 */
[----:B------:R0:W2:Y:S02]  /*6820*/  @P0 LDG.E.U16 R148, desc[UR14][R12.64] ;  /* 0x0000000e0c940981 */ /* 0x0000a4000c1e1500 */
[----:B0-----:R-:W-:Y:S02]  /*6830*/  @P0 IMAD.MOV.U32 R12, RZ, RZ, R14 ;  /* 0x000000ffff0c0224 */ /* 0x001fe400078e000e */
[----:B------:R-:W-:Y:S01]  /*6840*/  @P0 IMAD.MOV.U32 R13, RZ, RZ, R76 ;  /* 0x000000ffff0d0224 */ /* 0x000fe200078e004c */
[----:B------:R-:W-:Y:S01]  /*6850*/  PRMT R134, RZ, 0x7610, R134 ;  /* 0x00007610ff867816 */ /* 0x000fe20000000086 */
[----:B------:R-:W2:Y:S04]  /*6860*/  LDL R14, [R1+0x514] ;  /* 0x00051400010e7983 */ /* 0x000ea80000100800 */
[----:B------:R0:W2:Y:S01]  /*6870*/  @P0 LDG.E.U16 R147, desc[UR14][R12.64] ;  /* 0x0000000e0c930981 */ /* 0x0000a2000c1e1500 */
[----:B------:R-:W-:-:S02]  /*6880*/  ISETP.GT.AND P2, PT, R8, 0xe, PT ;  /* 0x0000000e0800780c */ /* 0x000fc40003f44270 */
[----:B------:R-:W-:Y:S01]  /*6890*/  PRMT R133, RZ, 0x7610, R133 ;  /* 0x00007610ff857816 */ /* 0x000fe20000000085 */
[----:B------:R-:W2:Y:S01]  /*68a0*/  LDL R76, [R1+0x4f0] ;  /* 0x0004f000014c7983 */ /* 0x000ea20000100800 */
[----:B0-----:R-:W-:-:S03]  /*68b0*/  @P1 IMAD.MOV.U32 R13, RZ, RZ, R71 ;  /* 0x000000ffff0d1224 */ /* 0x001fc600078e0047 */
[----:B------:R-:W2:Y:S01]  /*68c0*/  LDL R71, [R1+0x510] ;  /* 0x0005100001477983 */ /* 0x000ea20000100800 */
[----:B------:R-:W-:-:S03]  /*68d0*/  @P1 IMAD.MOV.U32 R12, RZ, RZ, R68 ;  /* 0x000000ffff0c1224 */ /* 0x000fc600078e0044 */
[----:B------:R-:W2:Y:S04]  /*68e0*/  LDL R68, [R1+0x50c] ;  /* 0x00050c0001447983 */ /* 0x000ea80000100800 */
[----:B------:R3:W2:Y:S02]  /*68f0*/  @P1 LDG.E.U16 R134, desc[UR14][R12.64] ;  /* 0x0000000e0c861981 */ /* 0x0006a4000c1e1500 */
[----:B---3--:R-:W-:Y:S02]  /*6900*/  @P1 IMAD.MOV.U32 R12, RZ, RZ, R69 ;  /* 0x000000ffff0c1224 */ /* 0x008fe400078e0045 */
[----:B------:R-:W-:Y:S01]  /*6910*/  @P1 IMAD.MOV.U32 R13, RZ, RZ, R73 ;  /* 0x000000ffff0d1224 */ /* 0x000fe200078e0049 */
[----:B------:R-:W-:Y:S01]  /*6920*/  PRMT R120, RZ, 0x7610, R120 ;  /* 0x00007610ff787816 */ /* 0x000fe20000000078 */
[----:B------:R-:W3:Y:S04]  /*6930*/  LDL R73, [R1+0x508] ;  /* 0x0005080001497983 */ /* 0x000ee80000100800 */
[----:B------:R0:W3:Y:S04]  /*6940*/  @P1 LDG.E.U16 R133, desc[UR14][R12.64] ;  /* 0x0000000e0c851981 */ /* 0x0000e8000c1e1500 */
[----:B------:R-:W3:Y:S01]  /*6950*/  LDL R69, [R1+0x504] ;  /* 0x0005040001457983 */ /* 0x000ee20000100800 */
[----:B------:R-:W-:Y:S01]  /*6960*/  ISETP.GT.AND P0, PT, R8, 0xf, PT ;  /* 0x0000000f0800780c */ /* 0x000fe20003f04270 */
[----:B0-----:R-:W-:-:S02]  /*6970*/  @P2 IMAD.MOV.U32 R12, RZ, RZ, R70 ;  /* 0x000000ffff0c2224 */ /* 0x001fc400078e0046 */
[----:B------:R-:W3:Y:S01]  /*6980*/  LDL R70, [R1+0x4fc] ;  /* 0x0004fc0001467983 */ /* 0x000ee20000100800 */
[----:B------:R-:W-:Y:S01]  /*6990*/  PRMT R119, RZ, 0x7610, R119 ;  /* 0x00007610ff777816 */ /* 0x000fe20000000077 */
[----:B----4-:R-:W-:Y:S02]  /*69a0*/  @P2 IMAD.MOV.U32 R13, RZ, RZ, R72 ;  /* 0x000000ffff0d2224 */ /* 0x010fe400078e0048 */
[----:B------:R-:W4:Y:S04]  /*69b0*/  LDL R72, [R1+0x500] ;  /* 0x0005000001487983 */ /* 0x000f280000100800 */
[----:B------:R0:W4:Y:S02]  /*69c0*/  @P2 LDG.E.U16 R120, desc[UR14][R12.64] ;  /* 0x0000000e0c782981 */ /* 0x000124000c1e1500 */
[----:B0-----:R-:W-:-:S02]  /*69d0*/  @P2 IMAD.MOV.U32 R13, RZ, RZ, R75 ;  /* 0x000000ffff0d2224 */ /* 0x001fc400078e004b */
[----:B------:R-:W4:Y:S01]  /*69e0*/  LDL R75, [R1+0x4f8] ;  /* 0x0004f800014b7983 */ /* 0x000f220000100800 */
[----:B------:R-:W-:-:S03]  /*69f0*/  @P2 IMAD.MOV.U32 R12, RZ, RZ, R9 ;  /* 0x000000ffff0c2224 */ /* 0x000fc600078e0009 */
[----:B------:R-:W4:Y:S04]  /*6a00*/  LDL R9, [R1+0x4f4] ;  /* 0x0004f40001097983 */ /* 0x000f280000100800 */
[----:B------:R2:W4:Y:S02]  /*6a10*/  @P2 LDG.E.U16 R119, desc[UR14][R12.64] ;  /* 0x0000000e0c772981 */ /* 0x000524000c1e1500 */
[----:B--2---:R-:W-:Y:S02]  /*6a20*/  @P0 IMAD.MOV.U32 R13, RZ, RZ, R74 ;  /* 0x000000ffff0d0224 */ /* 0x004fe400078e004a */
[----:B------:R-:W2:Y:S01]  /*6a30*/  LDL R74, [R1+0x4e8] ;  /* 0x0004e800014a7983 */ /* 0x000ea20000100800 */
[----:B------:R-:W-:Y:S01]  /*6a40*/  PRMT R105, RZ, 0x7610, R105 ;  /* 0x00007610ff697816 */ /* 0x000fe20000000069 */
[----:B------:R-:W-:-:S02]  /*6a50*/  @P0 IMAD.MOV.U32 R12, RZ, RZ, R0 ;  /* 0x000000ffff0c0224 */ /* 0x000fc400078e0000 */
[----:B------:R-:W2:Y:S01]  /*6a60*/  LDL R0, [R1+0x4ec] ;  /* 0x0004ec0001007983 */ /* 0x000ea20000100800 */
[----:B------:R-:W-:-:S03]  /*6a70*/  ISETP.GT.AND P1, PT, R8, 0x10, PT ;  /* 0x000000100800780c */ /* 0x000fc60003f24270 */
[----:B------:R0:W2:Y:S01]  /*6a80*/  @P0 LDG.E.U16 R105, desc[UR14][R12.64] ;  /* 0x0000000e0c690981 */ /* 0x0000a2000c1e1500 */
[----:B------:R-:W-:Y:S02]  /*6a90*/  PRMT R104, RZ, 0x7610, R104 ;  /* 0x00007610ff687816 */ /* 0x000fe40000000068 */
[----:B------:R-:W-:Y:S01]  /*6aa0*/  PRMT R217, RZ, 0x7610, R217 ;  /* 0x00007610ffd97816 */ /* 0x000fe200000000d9 */
[----:B0-----:R-:W-:Y:S02]  /*6ab0*/  @P0 IMAD.MOV.U32 R12, RZ, RZ, R14 ;  /* 0x000000ffff0c0224 */ /* 0x001fe400078e000e */
[----:B------:R-:W2:Y:S01]  /*6ac0*/  LDL R14, [R1+0x4e4] ;  /* 0x0004e400010e7983 */ /* 0x000ea20000100800 */
[----:B------:R-:W-:-:S03]  /*6ad0*/  @P0 IMAD.MOV.U32 R13, RZ, RZ, R71 ;  /* 0x000000ffff0d0224 */ /* 0x000fc600078e0047 */
[----:B------:R-:W2:Y:S04]  /*6ae0*/  LDL R71, [R1+0x4e0] ;  /* 0x0004e00001477983 */ /* 0x000ea80000100800 */
[----:B------:R0:W2:Y:S01]  /*6af0*/  @P0 LDG.E.U16 R104, desc[UR14][R12.64] ;  /* 0x0000000e0c680981 */ /* 0x0000a2000c1e1500 */
[----:B------:R-:W-:Y:S01]  /*6b00*/  ISETP.GT.AND P2, PT, R8, 0x11, PT ;  /* 0x000000110800780c */ /* 0x000fe20003f44270 */
[----:B0-----:R-:W-:Y:S02]  /*6b10*/  @P1 IMAD.MOV.U32 R12, RZ, RZ, R68 ;  /* 0x000000ffff0c1224 */ /* 0x001fe400078e0044 */
[----:B------:R-:W2:Y:S01]  /*6b20*/  LDL R68, [R1+0x4dc] ;  /* 0x0004dc0001447983 */ /* 0x000ea20000100800 */
[----:B---3--:R-:W-:-:S03]  /*6b30*/  @P1 IMAD.MOV.U32 R13, RZ, RZ, R73 ;  /* 0x000000ffff0d1224 */ /* 0x008fc600078e0049 */
[----:B------:R-:W3:Y:S04]  /*6b40*/  LDL R73, [R1+0x4d8] ;  /* 0x0004d80001497983 */ /* 0x000ee80000100800 */
[----:B------:R0:W3:Y:S01]  /*6b50*/  @P1 LDG.E.U16 R217, desc[UR14][R12.64] ;  /* 0x0000000e0cd91981 */ /* 0x0000e2000c1e1500 */
[----:B------:R-:W-:Y:S02]  /*6b60*/  PRMT R218, RZ, 0x7610, R218 ;  /* 0x00007610ffda7816 */ /* 0x000fe400000000da */
[----:B------:R-:W-:Y:S02]  /*6b70*/  ISETP.GT.AND P0, PT, R8, 0x12, PT ;  /* 0x000000120800780c */ /* 0x000fe40003f04270 */
[----:B------:R-:W-:Y:S01]  /*6b80*/  PRMT R29, RZ, 0x7610, R29 ;  /* 0x00007610ff1d7816 */ /* 0x000fe2000000001d */
        /* <DEDUP_REMOVED lines=11> */
[----:B0-----:R-:W-:Y:S02]  /*6c40*/  @P2 IMAD.MOV.U32 R12, RZ, RZ, R9 ;  /* 0x000000ffff0c2224 */ /* 0x001fe400078e0009 */
[----:B------:R-:W-:Y:S01]  /*6c50*/  @P2 IMAD.MOV.U32 R13, RZ, RZ, R76 ;  /* 0x000000ffff0d2224 */ /* 0x000fe200078e004c */
[----:B------:R-:W-:Y:S01]  /*6c60*/  PRMT R44, RZ, 0x7610, R44 ;  /* 0x00007610ff2c7816 */ /* 0x000fe2000000002c */
[----:B------:R-:W4:Y:S04]  /*6c70*/  LDL R9, [R1+0x4c4] ;  /* 0x0004c40001097983 */ /* 0x000f280000100800 */
[----:B------:R2:W4:Y:S01]  /*6c80*/  @P2 LDG.E.U16 R31, desc[UR14][R12.64] ;  /* 0x0000000e0c1f2981 */ /* 0x000522000c1e1500 */
[----:B------:R-:W-:-:S02]  /*6c90*/  ISETP.GT.AND P1, PT, R8, 0x13, PT ;  /* 0x000000130800780c */ /* 0x000fc40003f24270 */
[----:B------:R-:W-:Y:S01]  /*6ca0*/  PRMT R45, RZ, 0x7610, R45 ;  /* 0x00007610ff2d7816 */ /* 0x000fe2000000002d */
[----:B------:R-:W4:Y:S01]  /*6cb0*/  LDL R76, [R1+0x4a0] ;  /* 0x0004a000014c7983 */ /* 0x000f220000100800 */
[----:B--2---:R-:W-:-:S03]  /*6cc0*/  @P0 IMAD.MOV.U32 R13, RZ, RZ, R74 ;  /* 0x000000ffff0d0224 */ /* 0x004fc600078e004a */
[----:B------:R-:W2:Y:S01]  /*6cd0*/  LDL R74, [R1+0x4c0] ;  /* 0x0004c000014a7983 */ /* 0x000ea20000100800 */
[----:B------:R-:W-:-:S03]  /*6ce0*/  @P0 IMAD.MOV.U32 R12, RZ, RZ, R0 ;  /* 0x000000ffff0c0224 */ /* 0x000fc600078e0000 */
[----:B------:R-:W2:Y:S04]  /*6cf0*/  LDL R0, [R1+0x4bc] ;  /* 0x0004bc0001007983 */ /* 0x000ea80000100800 */
[----:B------:R0:W2:Y:S01]  /*6d00*/  @P0 LDG.E.U16 R44, desc[UR14][R12.64] ;  /* 0x0000000e0c2c0981 */ /* 0x0000a2000c1e1500 */
        /* <DEDUP_REMOVED lines=12> */
[----:B------:R-:W-:Y:S01]  /*6dd0*/  PRMT R59, RZ, 0x7610, R59 ;  /* 0x00007610ff3b7816 */ /* 0x000fe2000000003b */
        /* <DEDUP_REMOVED lines=16> */
[----:B------:R-:W2:Y:S05]  /*6ee0*/  LDL R9, [R1+0x494] ;  /* 0x0004940001097983 */ /* 0x000eaa0000100800 */
[----:B------:R0:W2:Y:S01]  /*6ef0*/  @P2 LDG.E.U16 R145, desc[UR14][R12.64] ;  /* 0x0000000e0c912981 */ /* 0x0000a2000c1e1500 */
[----:B------:R-:W-:-:S02]  /*6f00*/  PRMT R132, RZ, 0x7610, R132 ;  /* 0x00007610ff847816 */ /* 0x000fc40000000084 */
[----:B------:R-:W-:Y:S02]  /*6f10*/  ISETP.GT.AND P1, PT, R8, 0x16, PT ;  /* 0x000000160800780c */ /* 0x000fe40003f24270 */
[----:B0-----:R-:W-:Y:S02]  /*6f20*/  @P0 IMAD.MOV.U32 R13, RZ, RZ, R71 ;  /* 0x000000ffff0d0224 */ /* 0x001fe400078e0047 */
[----:B------:R-:W2:Y:S01]  /*6f30*/  LDL R71, [R1+0x488] ;  /* 0x0004880001477983 */ /* 0x000ea20000100800 */
[----:B------:R-:W-:-:S03]  /*6f40*/  @P0 IMAD.MOV.U32 R12, RZ, RZ, R0 ;  /* 0x000000ffff0c0224 */ /* 0x000fc600078e0000 */
[----:B------:R-:W2:Y:S01]  /*6f50*/  LDL R0, [R1+0x48c] ;  /* 0x00048c0001007983 */ /* 0x000ea20000100800 */
[----:B------:R-:W-:-:S03]  /*6f60*/  PRMT R131, RZ, 0x7610, R131 ;  /* 0x00007610ff837816 */ /* 0x000fc60000000083 */
[----:B------:R0:W2:Y:S01]  /*6f70*/  @P0 LDG.E.U16 R132, desc[UR14][R12.64] ;  /* 0x0000000e0c840981 */ /* 0x0000a2000c1e1500 */
[----:B------:R-:W-:Y:S02]  /*6f80*/  ISETP.GT.AND P2, PT, R8, 0x17, PT ;  /* 0x000000170800780c */ /* 0x000fe40003f44270 */
[----:B------:R-:W-:Y:S01]  /*6f90*/  PRMT R118, RZ, 0x7610, R118 ;  /* 0x00007610ff767816 */ /* 0x000fe20000000076 */
[----:B0-----:R-:W-:Y:S02]  /*6fa0*/  @P0 IMAD.MOV.U32 R12, RZ, RZ, R14 ;  /* 0x000000ffff0c0224 */ /* 0x001fe400078e000e */
[----:B---3--:R-:W-:Y:S01]  /*6fb0*/  @P0 IMAD.MOV.U32 R13, RZ, RZ, R73 ;  /* 0x000000ffff0d0224 */ /* 0x008fe200078e0049 */
[----:B------:R-:W3:Y:S04]  /*6fc0*/  LDL R14, [R1+0x484] ;  /* 0x00048400010e7983 */ /* 0x000ee80000100800 */
[----:B------:R-:W3:Y:S04]  /*6fd0*/  LDL R73, [R1+0x480] ;  /* 0x0004800001497983 */ /* 0x000ee80000100800 */
[----:B------:R0:W3:Y:S01]  /*6fe0*/  @P0 LDG.E.U16 R131, desc[UR14][R12.64] ;  /* 0x0000000e0c830981 */ /* 0x0000e2000c1e1500 */
        /* <DEDUP_REMOVED lines=8> */
[----:B------:R-:W-:Y:S01]  /*7070*/  @P1 IMAD.MOV.U32 R13, RZ, RZ, R76 ;  /* 0x000000ffff0d1224 */ /* 0x000fe200078e004c */
[----:B------:R-:W4:Y:S04]  /*7080*/  LDL R69, [R1+0x474] ;  /* 0x0004740001457983 */ /* 0x000f280000100800 */
[----:B------:R0:W4:Y:S01]  /*7090*/  @P1 LDG.E.U16 R117, desc[UR14][R12.64] ;  /* 0x0000000e0c751981 */ /* 0x000122000c1e1500 */
[----:B------:R-:W-:Y:S02]  /*70a0*/  ISETP.GT.AND P0, PT, R8, 0x18, PT ;  /* 0x000000180800780c */ /* 0x000fe40003f04270 */
[----:B------:R-:W-:Y:S01]  /*70b0*/  PRMT R102, RZ, 0x7610, R102 ;  /* 0x00007610ff667816 */ /* 0x000fe20000000066 */
[----:B------:R-:W4:Y:S01]  /*70c0*/  LDL R76, [R1+0x450] ;  /* 0x00045000014c7983 */ /* 0x000f220000100800 */
[----:B0-----:R-:W-:-:S03]  /*70d0*/  @P2 IMAD.MOV.U32 R13, RZ, RZ, R75 ;  /* 0x000000ffff0d2224 */ /* 0x001fc600078e004b */
[----:B------:R-:W4:Y:S01]  /*70e0*/  LDL R75, [R1+0x470] ;  /* 0x00047000014b7983 */ /* 0x000f220000100800 */
[----:B------:R-:W-:-:S03]  /*70f0*/  @P2 IMAD.MOV.U32 R12, RZ, RZ, R70 ;  /* 0x000000ffff0c2224 */ /* 0x000fc600078e0046 */
[----:B------:R-:W4:Y:S04]  /*7100*/  LDL R70, [R1+0x46c] ;  /* 0x00046c0001467983 */ /* 0x000f280000100800 */
[----:B------:R2:W4:Y:S02]  /*7110*/  @P2 LDG.E.U16 R103, desc[UR14][R12.64] ;  /* 0x0000000e0c672981 */ /* 0x000524000c1e1500 */
[----:B--2---:R-:W-:Y:S02]  /*7120*/  @P2 IMAD.MOV.U32 R13, RZ, RZ, R74 ;  /* 0x000000ffff0d2224 */ /* 0x004fe400078e004a */
[----:B------:R-:W2:Y:S01]  /*7130*/  LDL R74, [R1+0x468] ;  /* 0x00046800014a7983 */ /* 0x000ea20000100800 */
[----:B------:R-:W-:Y:S01]  /*7140*/  @P2 IMAD.MOV.U32 R12, RZ, RZ, R9 ;  /* 0x000000ffff0c2224 */ /* 0x000fe200078e0009 */
[----:B------:R-:W-:-:S02]  /*7150*/  PRMT R23, RZ, 0x7610, R23 ;  /* 0x00007610ff177816 */ /* 0x000fc40000000017 */
[----:B------:R-:W2:Y:S04]  /*7160*/  LDL R9, [R1+0x464] ;  /* 0x0004640001097983 */ /* 0x000ea80000100800 */
[----:B------:R0:W2:Y:S01]  /*7170*/  @P2 LDG.E.U16 R102, desc[UR14][R12.64] ;  /* 0x0000000e0c662981 */ /* 0x0000a2000c1e1500 */
[----:B------:R-:W-:Y:S01]  /*7180*/  ISETP.GT.AND P1, PT, R8, 0x19, PT ;  /* 0x000000190800780c */ /* 0x000fe20003f24270 */
[----:B0-----:R-:W-:Y:S02]  /*7190*/  @P0 IMAD.MOV.U32 R13, RZ, RZ, R71 ;  /* 0x000000ffff0d0224 */ /* 0x001fe400078e0047 */
[----:B------:R-:W2:Y:S01]  /*71a0*/  LDL R71, [R1+0x460] ;  /* 0x0004600001477983 */ /* 0x000ea20000100800 */
[----:B------:R-:W-:-:S03]  /*71b0*/  @P0 IMAD.MOV.U32 R12, RZ, RZ, R0 ;  /* 0x000000ffff0c0224 */ /* 0x000fc600078e0000 */
[----:B------:R-:W2:Y:S04]  /*71c0*/  LDL R0, [R1+0x45c] ;  /* 0x00045c0001007983 */ /* 0x000ea80000100800 */
[----:B------:R3:W2:Y:S01]  /*71d0*/  @P0 LDG.E.U16 R23, desc[UR14][R12.64] ;  /* 0x0000000e0c170981 */ /* 0x0006a2000c1e1500 */
[----:B------:R-:W-:Y:S02]  /*71e0*/  PRMT R216, RZ, 0x7610, R216 ;  /* 0x00007610ffd87816 */ /* 0x000fe400000000d8 */
[----:B------:R-:W-:Y:S01]  /*71f0*/  PRMT R32, RZ, 0x7610, R32 ;  /* 0x00007610ff207816 */ /* 0x000fe20000000020 */
[----:B---3--:R-:W-:Y:S02]  /*7200*/  @P0 IMAD.MOV.U32 R13, RZ, RZ, R73 ;  /* 0x000000ffff0d0224 */ /* 0x008fe400078e0049 */
[----:B------:R-:W3:Y:S01]  /*7210*/  LDL R73, [R1+0x458] ;  /* 0x0004580001497983 */ /* 0x000ee20000100800 */
[----:B------:R-:W-:-:S03]  /*7220*/  @P0 IMAD.MOV.U32 R12, RZ, RZ, R14 ;  /* 0x000000ffff0c0224 */ /* 0x000fc600078e000e */
[----:B------:R-:W3:Y:S04]  /*7230*/  LDL R14, [R1+0x454] ;  /* 0x00045400010e7983 */ /* 0x000ee80000100800 */
[----:B------:R0:W3:Y:S01]  /*7240*/  @P0 LDG.E.U16 R216, desc[UR14][R12.64] ;  /* 0x0000000e0cd80981 */ /* 0x0000e2000c1e1500 */
        /* <DEDUP_REMOVED lines=20> */
[----:B------:R-:W-:Y:S02]  /*7390*/  ISETP.GT.AND P1, PT, R8, 0x1c, PT ;  /* 0x0000001c0800780c */ /* 0x000fe40003f24270 */
[----:B------:R-:W-:Y:S01]  /*73a0*/  PRMT R60, RZ, 0x7610, R60 ;  /* 0x00007610ff3c7816 */ /* 0x000fe2000000003c */
[----:B0-----:R-:W-:Y:S02]  /*73b0*/  @P2 IMAD.MOV.U32 R12, RZ, RZ, R9 ;  /* 0x000000ffff0c2224 */ /* 0x001fe400078e0009 */
[----:B------:R-:W2:Y:S01]  /*73c0*/  LDL R9, [R1+0x434] ;  /* 0x0004340001097983 */ /* 0x000ea20000100800 */
[----:B------:R-:W-:-:S03]  /*73d0*/  @P2 IMAD.MOV.U32 R13, RZ, RZ, R71 ;  /* 0x000000ffff0d2224 */ /* 0x000fc600078e0047 */
[----:B------:R-:W2:Y:S04]  /*73e0*/  LDL R71, [R1+0x430] ;  /* 0x0004300001477983 */ /* 0x000ea80000100800 */
[----:B------:R0:W2:Y:S01]  /*73f0*/  @P2 LDG.E.U16 R47, desc[UR14][R12.64] ;  /* 0x0000000e0c2f2981 */ /* 0x0000a2000c1e1500 */
[----:B------:R-:W-:Y:S01]  /*7400*/  PRMT R149, RZ, 0x7610, R149 ;  /* 0x00007610ff957816 */ /* 0x000fe20000000095 */
[----:B0-----:R-:W-:Y:S02]  /*7410*/  @P0 IMAD.MOV.U32 R12, RZ, RZ, R0 ;  /* 0x000000ffff0c0224 */ /* 0x001fe400078e0000 */
[----:B------:R-:W2:Y:S01]  /*7420*/  LDL R0, [R1+0x42c] ;  /* 0x00042c0001007983 */ /* 0x000ea20000100800 */
[----:B---3--:R-:W-:-:S03]  /*7430*/  @P0 IMAD.MOV.U32 R13, RZ, RZ, R73 ;  /* 0x000000ffff0d0224 */ /* 0x008fc600078e0049 */
[----:B------:R-:W3:Y:S04]  /*7440*/  LDL R73, [R1+0x428] ;  /* 0x0004280001497983 */ /* 0x000ee80000100800 */
[----:B------:R0:W3:Y:S01]  /*7450*/  @P0 LDG.E.U16 R60, desc[UR14][R12.64] ;  /* 0x0000000e0c3c0981 */ /* 0x0000e2000c1e1500 */
[----:B------:R-:W-:Y:S01]  /*7460*/  PRMT R144, RZ, 0x7610, R144 ;  /* 0x00007610ff907816 */ /* 0x000fe20000000090 */
[----:B0-----:R-:W-:Y:S02]  /*7470*/  @P0 IMAD.MOV.U32 R12, RZ, RZ, R14 ;  /* 0x000000ffff0c0224 */ /* 0x001fe400078e000e */
[----:B------:R-:W-:Y:S01]  /*7480*/  @P0 IMAD.MOV.U32 R13, RZ, RZ, R76 ;  /* 0x000000ffff0d0224 */ /* 0x000fe200078e004c */
[----:B------:R-:W3:Y:S04]  /*7490*/  LDL R14, [R1+0x424] ;  /* 0x00042400010e7983 */ /* 0x000ee80000100800 */
[----:B------:R0:W3:Y:S01]  /*74a0*/  @P0 LDG.E.U16 R149, desc[UR14][R12.64] ;  /* 0x0000000e0c950981 */ /* 0x0000e2000c1e1500 */
[----:B------:R-:W-:-:S02]  /*74b0*/  ISETP.GT.AND P2, PT, R8, 0x1d, PT ;  /* 0x0000001d0800780c */ /* 0x000fc40003f44270 */
[----:B------:R-:W-:Y:S01]  /*74c0*/  PRMT R143, RZ, 0x7610, R143 ;  /* 0x00007610ff8f7816 */ /* 0x000fe2000000008f */
[----:B------:R-:W3:Y:S01]  /*74d0*/  LDL R76, [R1+0x400] ;  /* 0x00040000014c7983 */ /* 0x000ee20000100800 */
[----:B0-----:R-:W-:-:S03]  /*74e0*/  @P1 IMAD.MOV.U32 R12, RZ, RZ, R68 ;  /* 0x000000ffff0c1224 */ /* 0x001fc600078e0044 */
[----:B------:R-:W3:Y:S01]  /*74f0*/  LDL R68, [R1+0x41c] ;  /* 0x00041c0001447983 */ /* 0x000ee20000100800 */
[----:B----4-:R-:W-:-:S03]  /*7500*/  @P1 IMAD.MOV.U32 R13, RZ, RZ, R72 ;  /* 0x000000ffff0d1224 */ /* 0x010fc600078e0048 */
[----:B------:R-:W4:Y:S04]  /*7510*/  LDL R72, [R1+0x420] ;  /* 0x0004200001487983 */ /* 0x000f280000100800 */
[----:B------:R0:W4:Y:S02]  /*7520*/  @P1 LDG.E.U16 R144, desc[UR14][R12.64] ;  /* 0x0000000e0c901981 */ /* 0x000124000c1e1500 */
[----:B0-----:R-:W-:Y:S01]  /*7530*/  @P1 IMAD.MOV.U32 R12, RZ, RZ, R69 ;  /* 0x000000ffff0c1224 */ /* 0x001fe200078e0045 */
[----:B------:R-:W-:Y:S01]  /*7540*/  PRMT R130, RZ, 0x7610, R130 ;  /* 0x00007610ff827816 */ /* 0x000fe20000000082 */
[----:B------:R-:W4:Y:S01]  /*7550*/  LDL R69, [R1+0x414] ;  /* 0x0004140001457983 */ /* 0x000f220000100800 */
[----:B------:R-:W-:-:S03]  /*7560*/  @P1 IMAD.MOV.U32 R13, RZ, RZ, R75 ;  /* 0x000000ffff0d1224 */ /* 0x000fc600078e004b */
[----:B------:R-:W4:Y:S04]  /*7570*/  LDL R75, [R1+0x418] ;  /* 0x00041800014b7983 */ /* 0x000f280000100800 */
[----:B------:R2:W4:Y:S02]  /*7580*/  @P1 LDG.E.U16 R143, desc[UR14][R12.64] ;  /* 0x0000000e0c8f1981 */ /* 0x000524000c1e1500 */
[----:B--2---:R-:W-:Y:S02]  /*7590*/  @P2 IMAD.MOV.U32 R13, RZ, RZ, R74 ;  /* 0x000000ffff0d2224 */ /* 0x004fe400078e004a */
        /* <DEDUP_REMOVED lines=11> */
[----:B------:R-:W-:Y:S02]  /*7650*/  PRMT R116, RZ, 0x7610, R116 ;  /* 0x00007610ff747816 */ /* 0x000fe40000000074 */
[----:B------:R-:W-:Y:S01]  /*7660*/  ISETP.GT.AND P1, PT, R8, 0x1f, PT ;  /* 0x0000001f0800780c */ /* 0x000fe20003f24270 */
[----:B0-----:R-:W-:Y:S02]  /*7670*/  @P0 IMAD.MOV.U32 R12, RZ, RZ, R0 ;  /* 0x000000ffff0c0224 */ /* 0x001fe400078e0000 */
[----:B------:R-:W2:Y:S01]  /*7680*/  LDL R0, [R1+0x3fc] ;  /* 0x0003fc0001007983 */ /* 0x000ea20000100800 */
[----:B---3--:R-:W-:-:S03]  /*7690*/  @P0 IMAD.MOV.U32 R13, RZ, RZ, R73 ;  /* 0x000000ffff0d0224 */ /* 0x008fc600078e0049 */
[----:B------:R-:W3:Y:S01]  /*76a0*/  LDL R73, [R1+0x3f8] ;  /* 0x0003f80001497983 */ /* 0x000ee20000100800 */
[----:B------:R-:W-:-:S03]  /*76b0*/  PRMT R115, RZ, 0x7610, R115 ;  /* 0x00007610ff737816 */ /* 0x000fc60000000073 */
[----:B------:R0:W3:Y:S02]  /*76c0*/  @P0 LDG.E.U16 R116, desc[UR14][R12.64] ;  /* 0x0000000e0c740981 */ /* 0x0000e4000c1e1500 */
[----:B0-----:R-:W-:Y:S02]  /*76d0*/  @P0 IMAD.MOV.U32 R12, RZ, RZ, R14 ;  /* 0x000000ffff0c0224 */ /* 0x001fe400078e000e */
        /* <DEDUP_REMOVED lines=21> */
[----:B------:R-:W2:Y:S01]  /*7830*/  LDL R70, [R1+0x3dc] ;  /* 0x0003dc0001467983 */ /* 0x000ea20000100800 */
[----:B------:R-:W-:-:S03]  /*7840*/  @P2 IMAD.MOV.U32 R13, RZ, RZ, R71 ;  /* 0x000000ffff0d2224 */ /* 0x000fc600078e0047 */
[----:B------:R-:W2:Y:S04]  /*7850*/  LDL R71, [R1+0x3d8] ;  /* 0x0003d80001477983 */ /* 0x000ea80000100800 */
        /* <DEDUP_REMOVED lines=9> */
[----:B---3--:R-:W-:-:S03]  /*78f0*/  @P0 IMAD.MOV.U32 R13, RZ, RZ, R73 ;  /* 0x000000ffff0d0224 */ /* 0x008fc600078e0049 */
[----:B------:R-:W3:Y:S01]  /*7900*/  LDL R73, [R1+0x3d0] ;  /* 0x0003d00001497983 */ /* 0x000ee20000100800 */
[----:B------:R-:W-:-:S03]  /*7910*/  @P0 IMAD.MOV.U32 R12, RZ, RZ, R0 ;  /* 0x000000ffff0c0224 */ /* 0x000fc600078e0000 */
[----:B------:R-:W3:Y:S04]  /*7920*/  LDL R0, [R1+0x3cc] ;  /* 0x0003cc0001007983 */ /* 0x000ee80000100800 */
[----:B------:R0:W3:Y:S02]  /*7930*/  @P0 LDG.E.U16 R34, desc[UR14][R12.64] ;  /* 0x0000000e0c220981 */ /* 0x0000e4000c1e1500 */
[----:B0-----:R-:W-:Y:S01]  /*7940*/  @P0 IMAD.MOV.U32 R12, RZ, RZ, R14 ;  /* 0x000000ffff0c0224 */ /* 0x001fe200078e000e */
[----:B------:R-:W-:Y:S01]  /*7950*/  PRMT R48, RZ, 0x7610, R48 ;  /* 0x00007610ff307816 */ /* 0x000fe20000000030 */
[----:B------:R-:W3:Y:S01]  /*7960*/  LDL R14, [R1+0x3c4] ;  /* 0x0003c400010e7983 */ /* 0x000ee20000100800 */
[----:B----4-:R-:W-:-:S03]  /*7970*/  @P0 IMAD.MOV.U32 R13, RZ, RZ, R72 ;  /* 0x000000ffff0d0224 */ /* 0x010fc600078e0048 */
        /* <DEDUP_REMOVED lines=14> */
[----:B------:R0:W2:Y:S01]  /*7a60*/  @P1 LDG.E.U16 R49, desc[UR14][R12.64] ;  /* 0x0000000e0c311981 */ /* 0x0000a2000c1e1500 */
[----:B------:R-:W-:-:S04]  /*7a70*/  ISETP.GT.AND P0, PT, R8, 0x24, PT ;  /* 0x000000240800780c */ /* 0x000fc80003f04270 */
[----:B0-----:R-:W-:Y:S02]  /*7a80*/  @P2 IMAD.MOV.U32 R12, RZ, RZ, R70 ;  /* 0x000000ffff0c2224 */ /* 0x001fe400078e0046 */
[----:B------:R-:W2:Y:S01]  /*7a90*/  LDL R70, [R1+0x3ac] ;  /* 0x0003ac0001467983 */ /* 0x000ea20000100800 */
[----:B------:R-:W-:-:S03]  /*7aa0*/  @P2 IMAD.MOV.U32 R13, RZ, RZ, R71 ;  /* 0x000000ffff0d2224 */ /* 0x000fc600078e0047 */
[----:B------:R-:W2:Y:S04]  /*7ab0*/  LDL R71, [R1+0x3a8] ;  /* 0x0003a80001477983 */ /* 0x000ea80000100800 */
[----:B------:R0:W2:Y:S01]  /*7ac0*/  @P2 LDG.E.U16 R61, desc[UR14][R12.64] ;  /* 0x0000000e0c3d2981 */ /* 0x0000a2000c1e1500 */
[----:B------:R-:W-:Y:S02]  /*7ad0*/  PRMT R62, RZ, 0x7610, R62 ;  /* 0x00007610ff3e7816 */ /* 0x000fe4000000003e */
[----:B------:R-:W-:Y:S01]  /*7ae0*/  PRMT R142, RZ, 0x7610, R142 ;  /* 0x00007610ff8e7816 */ /* 0x000fe2000000008e */
[----:B0-----:R-:W-:Y:S02]  /*7af0*/  @P2 IMAD.MOV.U32 R12, RZ, RZ, R9 ;  /* 0x000000ffff0c2224 */ /* 0x001fe400078e0009 */
[----:B------:R-:W2:Y:S01]  /*7b00*/  LDL R9, [R1+0x3a4] ;  /* 0x0003a40001097983 */ /* 0x000ea20000100800 */
[----:B---3--:R-:W-:-:S03]  /*7b10*/  @P2 IMAD.MOV.U32 R13, RZ, RZ, R73 ;  /* 0x000000ffff0d2224 */ /* 0x008fc600078e0049 */
        /* <DEDUP_REMOVED lines=16> */
[----:B------:R-:W-:-:S03]  /*7c20*/  @P1 IMAD.MOV.U32 R12, RZ, RZ, R68 ;  /* 0x000000ffff0c1224 */ /* 0x000fc600078e0044 */
[----:B------:R-:W2:Y:S01]  /*7c30*/  LDL R68, [R1+0x38c] ;  /* 0x00038c0001447983 */ /* 0x000ea20000100800 */
[----:B------:R-:W-:Y:S02]  /*7c40*/  ISETP.GT.AND P2, PT, R8, 0x26, PT ;  /* 0x000000260800780c */ /* 0x000fe40003f44270 */
[----:B------:R-:W-:Y:S02]  /*7c50*/  PRMT R128, RZ, 0x7610, R128 ;  /* 0x00007610ff807816 */ /* 0x000fe40000000080 */
[----:B------:R-:W-:-:S04]  /*7c60*/  PRMT R127, RZ, 0x7610, R127 ;  /* 0x00007610ff7f7816 */ /* 0x000fc8000000007f */
[----:B------:R0:W2:Y:S01]  /*7c70*/  @P1 LDG.E.U16 R128, desc[UR14][R12.64] ;  /* 0x0000000e0c801981 */ /* 0x0000a2000c1e1500 */
[----:B------:R-:W-:Y:S01]  /*7c80*/  PRMT R114, RZ, 0x7610, R114 ;  /* 0x00007610ff727816 */ /* 0x000fe20000000072 */
[----:B0-----:R-:W-:Y:S02]  /*7c90*/  @P1 IMAD.MOV.U32 R12, RZ, RZ, R69 ;  /* 0x000000ffff0c1224 */ /* 0x001fe400078e0045 */
[----:B------:R-:W-:Y:S01]  /*7ca0*/  @P1 IMAD.MOV.U32 R13, RZ, RZ, R76 ;  /* 0x000000ffff0d1224 */ /* 0x000fe200078e004c */
[----:B------:R-:W2:Y:S04]  /*7cb0*/  LDL R69, [R1+0x384] ;  /* 0x0003840001457983 */ /* 0x000ea80000100800 */
[----:B------:R0:W2:Y:S01]  /*7cc0*/  @P1 LDG.E.U16 R127, desc[UR14][R12.64] ;  /* 0x0000000e0c7f1981 */ /* 0x0000a2000c1e1500 */
[----:B------:R-:W-:-:S02]  /*7cd0*/  ISETP.GT.AND P0, PT, R8, 0x27, PT ;  /* 0x000000270800780c */ /* 0x000fc40003f04270 */
[----:B------:R-:W-:Y:S01]  /*7ce0*/  PRMT R113, RZ, 0x7610, R113 ;  /* 0x00007610ff717816 */ /* 0x000fe20000000071 */
[----:B------:R-:W2:Y:S01]  /*7cf0*/  LDL R76, [R1+0x360] ;  /* 0x00036000014c7983 */ /* 0x000ea20000100800 */
[----:B0-----:R-:W-:Y:S02]  /*7d00*/  @P2 IMAD.MOV.U32 R12, RZ, RZ, R70 ;  /* 0x000000ffff0c2224 */ /* 0x001fe400078e0046 */
[----:B------:R-:W-:Y:S01]  /*7d10*/  @P2 IMAD.MOV.U32 R13, RZ, RZ, R71 ;  /* 0x000000ffff0d2224 */ /* 0x000fe200078e0047 */
[----:B------:R-:W2:Y:S04]  /*7d20*/  LDL R70, [R1+0x380] ;  /* 0x0003800001467983 */ /* 0x000ea80000100800 */
[----:B------:R3:W2:Y:S04]  /*7d30*/  @P2 LDG.E.U16 R114, desc[UR14][R12.64] ;  /* 0x0000000e0c722981 */ /* 0x0006a8000c1e1500 */
[----:B------:R-:W2:Y:S01]  /*7d40*/  LDL R71, [R1+0x37c] ;  /* 0x00037c0001477983 */ /* 0x000ea20000100800 */
[----:B---3--:R-:W-:-:S03]  /*7d50*/  @P2 IMAD.MOV.U32 R13, RZ, RZ, R73 ;  /* 0x000000ffff0d2224 */ /* 0x008fc600078e0049 */
[----:B------:R-:W3:Y:S01]  /*7d60*/  LDL R73, [R1+0x378] ;  /* 0x0003780001497983 */ /* 0x000ee20000100800 */
[----:B------:R-:W-:Y:S01]  /*7d70*/  @P2 IMAD.MOV.U32 R12, RZ, RZ, R9 ;  /* 0x000000ffff0c2224 */ /* 0x000fe200078e0009 */
[----:B------:R-:W-:Y:S02]  /*7d80*/  PRMT R99, RZ, 0x7610, R99 ;  /* 0x00007610ff637816 */ /* 0x000fe40000000063 */
[----:B------:R-:W3:Y:S04]  /*7d90*/  LDL R9, [R1+0x374] ;  /* 0x0003740001097983 */ /* 0x000ee80000100800 */
[----:B------:R0:W3:Y:S01]  /*7da0*/  @P2 LDG.E.U16 R113, desc[UR14][R12.64] ;  /* 0x0000000e0c712981 */ /* 0x0000e2000c1e1500 */
        /* <DEDUP_REMOVED lines=22> */
[----:B------:R-:W2:Y:S01]  /*7f10*/  LDL R69, [R1+0x354] ;  /* 0x0003540001457983 */ /* 0x000ea20000100800 */
[----:B------:R-:W-:Y:S01]  /*7f20*/  ISETP.GT.AND P0, PT, R8, 0x2a, PT ;  /* 0x0000002a0800780c */ /* 0x000fe20003f04270 */
[----:B------:R-:W-:Y:S02]  /*7f30*/  @P1 IMAD.MOV.U32 R13, RZ, RZ, R70 ;  /* 0x000000ffff0d1224 */ /* 0x000fe400078e0046 */
[----:B------:R-:W2:Y:S04]  /*7f40*/  LDL R70, [R1+0x350] ;  /* 0x0003500001467983 */ /* 0x000ea80000100800 */
[----:B------:R3:W2:Y:S02]  /*7f50*/  @P1 LDG.E.U16 R20, desc[UR14][R12.64] ;  /* 0x0000000e0c141981 */ /* 0x0006a4000c1e1500 */
[----:B---3--:R-:W-:-:S02]  /*7f60*/  @P2 IMAD.MOV.U32 R13, RZ, RZ, R73 ;  /* 0x000000ffff0d2224 */ /* 0x008fc400078e0049 */
[----:B------:R-:W3:Y:S01]  /*7f70*/  LDL R73, [R1+0x348] ;  /* 0x0003480001497983 */ /* 0x000ee20000100800 */
[----:B------:R-:W-:-:S03]  /*7f80*/  @P2 IMAD.MOV.U32 R12, RZ, RZ, R71 ;  /* 0x000000ffff0c2224 */ /* 0x000fc600078e0047 */
[----:B------:R-:W3:Y:S01]  /*7f90*/  LDL R71, [R1+0x34c] ;  /* 0x00034c0001477983 */ /* 0x000ee20000100800 */
[----:B------:R-:W-:-:S03]  /*7fa0*/  PRMT R37, RZ, 0x7610, R37 ;  /* 0x00007610ff257816 */ /* 0x000fc60000000025 */
[----:B------:R0:W3:Y:S01]  /*7fb0*/  @P2 LDG.E.U16 R36, desc[UR14][R12.64] ;  /* 0x0000000e0c242981 */ /* 0x0000e2000c1e1500 */
[----:B------:R-:W-:Y:S02]  /*7fc0*/  ISETP.GT.AND P1, PT, R8, 0x2b, PT ;  /* 0x0000002b0800780c */ /* 0x000fe40003f24270 */
[----:B------:R-:W-:Y:S01]  /*7fd0*/  PRMT R50, RZ, 0x7610, R50 ;  /* 0x00007610ff327816 */ /* 0x000fe20000000032 */
        /* <DEDUP_REMOVED lines=21> */
[----:B------:R-:W2:Y:S01]  /*8130*/  LDL R68, [R1+0x32c] ;  /* 0x00032c0001447983 */ /* 0x000ea20000100800 */
[----:B------:R-:W-:-:S03]  /*8140*/  PRMT R63, RZ, 0x7610, R63 ;  /* 0x00007610ff3f7816 */ /* 0x000fc6000000003f */
[----:B------:R0:W2:Y:S02]  /*8150*/  @P1 LDG.E.U16 R150, desc[UR14][R12.64] ;  /* 0x0000000e0c961981 */ /* 0x0000a4000c1e1500 */
[----:B0-----:R-:W-:Y:S01]  /*8160*/  @P1 IMAD.MOV.U32 R12, RZ, RZ, R69 ;  /* 0x000000ffff0c1224 */ /* 0x001fe200078e0045 */
[----:B------:R-:W-:Y:S01]  /*8170*/  PRMT R140, RZ, 0x7610, R140 ;  /* 0x00007610ff8c7816 */ /* 0x000fe2000000008c */
[----:B------:R-:W2:Y:S01]  /*8180*/  LDL R69, [R1+0x324] ;  /* 0x0003240001457983 */ /* 0x000ea20000100800 */
[----:B------:R-:W-:-:S03]  /*8190*/  @P1 IMAD.MOV.U32 R13, RZ, RZ, R70 ;  /* 0x000000ffff0d1224 */ /* 0x000fc600078e0046 */
[----:B------:R-:W2:Y:S04]  /*81a0*/  LDL R70, [R1+0x328] ;  /* 0x0003280001467983 */ /* 0x000ea80000100800 */
[----:B------:R3:W2:Y:S02]  /*81b0*/  @P1 LDG.E.U16 R63, desc[UR14][R12.64] ;  /* 0x0000000e0c3f1981 */ /* 0x0006a4000c1e1500 */
[----:B---3--:R-:W-:Y:S02]  /*81c0*/  @P2 IMAD.MOV.U32 R13, RZ, RZ, R73 ;  /* 0x000000ffff0d2224 */ /* 0x008fe400078e0049 */
[----:B------:R-:W3:Y:S01]  /*81d0*/  LDL R73, [R1+0x320] ;  /* 0x0003200001497983 */ /* 0x000ee20000100800 */
[----:B------:R-:W-:Y:S01]  /*81e0*/  @P2 IMAD.MOV.U32 R12, RZ, RZ, R71 ;  /* 0x000000ffff0c2224 */ /* 0x000fe200078e0047 */
[----:B------:R-:W-:-:S02]  /*81f0*/  ISETP.GT.AND P0, PT, R8, 0x2d, PT ;  /* 0x0000002d0800780c */ /* 0x000fc40003f04270 */
[----:B------:R-:W3:Y:S04]  /*8200*/  LDL R71, [R1+0x31c] ;  /* 0x00031c0001477983 */ /* 0x000ee80000100800 */
[----:B------:R0:W3:Y:S01]  /*8210*/  @P2 LDG.E.U16 R140, desc[UR14][R12.64] ;  /* 0x0000000e0c8c2981 */ /* 0x0000e2000c1e1500 */
[----:B------:R-:W-:Y:S02]  /*8220*/  PRMT R139, RZ, 0x7610, R139 ;  /* 0x00007610ff8b7816 */ /* 0x000fe4000000008b */
[----:B------:R-:W-:Y:S01]  /*8230*/  PRMT R126, RZ, 0x7610, R126 ;  /* 0x00007610ff7e7816 */ /* 0x000fe2000000007e */
[----:B0-----:R-:W-:Y:S02]  /*8240*/  @P2 IMAD.MOV.U32 R12, RZ, RZ, R9 ;  /* 0x000000ffff0c2224 */ /* 0x001fe400078e0009 */
[----:B------:R-:W3:Y:S01]  /*8250*/  LDL R9, [R1+0x314] ;  /* 0x0003140001097983 */ /* 0x000ee20000100800 */
[----:B------:R-:W-:-:S02]  /*8260*/  ISETP.GT.AND P1, PT, R8, 0x2e, PT ;  /* 0x0000002e0800780c */ /* 0x000fc40003f24270 */
[----:B------:R-:W-:Y:S01]  /*8270*/  PRMT R125, RZ, 0x7610, R125 ;  /* 0x00007610ff7d7816 */ /* 0x000fe2000000007d */
[----:B----4-:R-:W-:Y:S02]  /*8280*/  @P2 IMAD.MOV.U32 R13, RZ, RZ, R72 ;  /* 0x000000ffff0d2224 */ /* 0x010fe400078e0048 */
        /* <DEDUP_REMOVED lines=14> */
[----:B------:R-:W-:Y:S02]  /*8370*/  PRMT R112, RZ, 0x7610, R112 ;  /* 0x00007610ff707816 */ /* 0x000fe40000000070 */
[----:B------:R-:W-:Y:S01]  /*8380*/  ISETP.GT.AND P0, PT, R8, 0x2f, PT ;  /* 0x0000002f0800780c */ /* 0x000fe20003f04270 */
[----:B------:R-:W-:-:S02]  /*8390*/  @P1 IMAD.MOV.U32 R13, RZ, RZ, R70 ;  /* 0x000000ffff0d1224 */ /* 0x000fc400078e0046 */
[----:B------:R-:W2:Y:S04]  /*83a0*/  LDL R70, [R1+0x2f8] ;  /* 0x0002f80001467983 */ /* 0x000ea80000100800 */
[----:B------:R3:W2:Y:S01]  /*83b0*/  @P1 LDG.E.U16 R112, desc[UR14][R12.64] ;  /* 0x0000000e0c701981 */ /* 0x0006a2000c1e1500 */
[----:B------:R-:W-:Y:S01]  /*83c0*/  PRMT R111, RZ, 0x7610, R111 ;  /* 0x00007610ff6f7816 */ /* 0x000fe2000000006f */
[----:B---3--:R-:W-:Y:S02]  /*83d0*/  @P1 IMAD.MOV.U32 R13, RZ, RZ, R73 ;  /* 0x000000ffff0d1224 */ /* 0x008fe400078e0049 */
[----:B------:R-:W3:Y:S01]  /*83e0*/  LDL R73, [R1+0x2f0] ;  /* 0x0002f00001497983 */ /* 0x000ee20000100800 */
[----:B------:R-:W-:Y:S01]  /*83f0*/  @P1 IMAD.MOV.U32 R12, RZ, RZ, R69 ;  /* 0x000000ffff0c1224 */ /* 0x000fe200078e0045 */
[----:B------:R-:W-:-:S02]  /*8400*/  PRMT R97, RZ, 0x7610, R97 ;  /* 0x00007610ff617816 */ /* 0x000fc40000000061 */
[----:B------:R-:W3:Y:S04]  /*8410*/  LDL R69, [R1+0x2f4] ;  /* 0x0002f40001457983 */ /* 0x000ee80000100800 */
[----:B------:R0:W3:Y:S01]  /*8420*/  @P1 LDG.E.U16 R111, desc[UR14][R12.64] ;  /* 0x0000000e0c6f1981 */ /* 0x0000e2000c1e1500 */
[----:B------:R-:W-:Y:S02]  /*8430*/  ISETP.GT.AND P1, PT, R8, 0x30, PT ;  /* 0x000000300800780c */ /* 0x000fe40003f24270 */
[----:B------:R-:W-:Y:S01]  /*8440*/  PRMT R96, RZ, 0x7610, R96 ;  /* 0x00007610ff607816 */ /* 0x000fe20000000060 */
[----:B0-----:R-:W-:Y:S02]  /*8450*/  @P0 IMAD.MOV.U32 R12, RZ, RZ, R71 ;  /* 0x000000ffff0c0224 */ /* 0x001fe400078e0047 */
[----:B------:R-:W3:Y:S01]  /*8460*/  LDL R71, [R1+0x2ec] ;  /* 0x0002ec0001477983 */ /* 0x000ee20000100800 */
[----:B------:R-:W-:-:S02]  /*8470*/  PRMT R17, RZ, 0x7610, R17 ;  /* 0x00007610ff117816 */ /* 0x000fc40000000011 */
[----:B------:R-:W-:Y:S01]  /*8480*/  PRMT R18, RZ, 0x7610, R18 ;  /* 0x00007610ff127816 */ /* 0x000fe20000000012 */
[----:B----4-:R-:W-:Y:S02]  /*8490*/  @P0 IMAD.MOV.U32 R13, RZ, RZ, R72 ;  /* 0x000000ffff0d0224 */ /* 0x010fe400078e0048 */
        /* <DEDUP_REMOVED lines=9> */
[----:B0-----:R-:W-:Y:S02]  /*8530*/  @P1 IMAD.MOV.U32 R12, RZ, RZ, R0 ;  /* 0x000000ffff0c1224 */ /* 0x001fe400078e0000 */
[----:B------:R-:W-:Y:S01]  /*8540*/  @P1 IMAD.MOV.U32 R13, RZ, RZ, R75 ;  /* 0x000000ffff0d1224 */ /* 0x000fe200078e004b */
[----:B------:R-:W4:Y:S04]  /*8550*/  LDL R0, [R1+0x2dc] ;  /* 0x0002dc0001007983 */ /* 0x000f280000100800 */
[----:B------:R-:W4:Y:S04]  /*8560*/  LDL R75, [R1+0x2e0] ;  /* 0x0002e000014b7983 */ /* 0x000f280000100800 */
[----:B------:R0:W4:Y:S02]  /*8570*/  @P1 LDG.E.U16 R17, desc[UR14][R12.64] ;  /* 0x0000000e0c111981 */ /* 0x000124000c1e1500 */
[----:B0-----:R-:W-:-:S02]  /*8580*/  @P1 IMAD.MOV.U32 R12, RZ, RZ, R14 ;  /* 0x000000ffff0c1224 */ /* 0x001fc400078e000e */
[----:B------:R-:W4:Y:S01]  /*8590*/  LDL R14, [R1+0x2d4] ;  /* 0x0002d400010e7983 */ /* 0x000f220000100800 */
[----:B--2---:R-:W-:-:S03]  /*85a0*/  @P1 IMAD.MOV.U32 R13, RZ, RZ, R74 ;  /* 0x000000ffff0d1224 */ /* 0x004fc600078e004a */
[----:B------:R-:W2:Y:S04]  /*85b0*/  LDL R74, [R1+0x2d8] ;  /* 0x0002d800014a7983 */ /* 0x000ea80000100800 */
[----:B------:R0:W2:Y:S02]  /*85c0*/  @P1 LDG.E.U16 R18, desc[UR14][R12.64] ;  /* 0x0000000e0c121981 */ /* 0x0000a4000c1e1500 */
[----:B0-----:R-:W-:Y:S02]  /*85d0*/  @P0 IMAD.MOV.U32 R12, RZ, RZ, R68 ;  /* 0x000000ffff0c0224 */ /* 0x001fe400078e0044 */
[----:B------:R-:W2:Y:S01]  /*85e0*/  LDL R68, [R1+0x2d0] ;  /* 0x0002d00001447983 */ /* 0x000ea20000100800 */
[----:B------:R-:W-:Y:S01]  /*85f0*/  ISETP.GT.AND P1, PT, R8, 0x32, PT ;  /* 0x000000320800780c */ /* 0x000fe20003f24270 */
[----:B------:R-:W-:-:S02]  /*8600*/  @P0 IMAD.MOV.U32 R13, RZ, RZ, R70 ;  /* 0x000000ffff0d0224 */ /* 0x000fc400078e0046 */
[----:B------:R-:W2:Y:S04]  /*8610*/  LDL R70, [R1+0x2cc] ;  /* 0x0002cc0001467983 */ /* 0x000ea80000100800 */
[----:B------:R3:W2:Y:S02]  /*8620*/  @P0 LDG.E.U16 R38, desc[UR14][R12.64] ;  /* 0x0000000e0c260981 */ /* 0x0006a4000c1e1500 */
[----:B---3--:R-:W-:Y:S02]  /*8630*/  @P0 IMAD.MOV.U32 R13, RZ, RZ, R73 ;  /* 0x000000ffff0d0224 */ /* 0x008fe400078e0049 */
[----:B------:R-:W3:Y:S01]  /*8640*/  LDL R73, [R1+0x2c8] ;  /* 0x0002c80001497983 */ /* 0x000ee20000100800 */
[----:B------:R-:W-:Y:S01]  /*8650*/  PRMT R39, RZ, 0x7610, R39 ;  /* 0x00007610ff277816 */ /* 0x000fe20000000027 */
[----:B------:R-:W-:-:S02]  /*8660*/  @P0 IMAD.MOV.U32 R12, RZ, RZ, R69 ;  /* 0x000000ffff0c0224 */ /* 0x000fc400078e0045 */
        /* <DEDUP_REMOVED lines=30> */
[----:B------:R-:W-:Y:S01]  /*8850*/  PRMT R137, RZ, 0x7610, R137 ;  /* 0x00007610ff897816 */ /* 0x000fe20000000089 */
[----:B0-----:R-:W-:Y:S02]  /*8860*/  @P1 IMAD.MOV.U32 R12, RZ, RZ, R70 ;  /* 0x000000ffff0c1224 */ /* 0x001fe400078e0046 */
[----:B------:R-:W2:Y:S01]  /*8870*/  LDL R70, [R1+0x2ac] ;  /* 0x0002ac0001467983 */ /* 0x000ea20000100800 */
[----:B---3--:R-:W-:-:S03]  /*8880*/  @P1 IMAD.MOV.U32 R13, RZ, RZ, R73 ;  /* 0x000000ffff0d1224 */ /* 0x008fc600078e0049 */
[----:B------:R-:W3:Y:S04]  /*8890*/  LDL R73, [R1+0x2a8] ;  /* 0x0002a80001497983 */ /* 0x000ee80000100800 */
[----:B------:R0:W3:Y:S01]  /*88a0*/  @P1 LDG.E.U16 R138, desc[UR14][R12.64] ;  /* 0x0000000e0c8a1981 */ /* 0x0000e2000c1e1500 */
[----:B------:R-:W-:Y:S02]  /*88b0*/  PRMT R15, RZ, 0x7610, R15 ;  /* 0x00007610ff0f7816 */ /* 0x000fe4000000000f */
[----:B------:R-:W-:Y:S01]  /*88c0*/  ISETP.GT.AND P0, PT, R8, 0x35, PT ;  /* 0x000000350800780c */ /* 0x000fe20003f04270 */
[----:B0-----:R-:W-:Y:S02]  /*88d0*/  @P1 IMAD.MOV.U32 R12, RZ, RZ, R69 ;  /* 0x000000ffff0c1224 */ /* 0x001fe400078e0045 */
[----:B------:R-:W-:Y:S01]  /*88e0*/  @P1 IMAD.MOV.U32 R13, RZ, RZ, R76 ;  /* 0x000000ffff0d1224 */ /* 0x000fe200078e004c */
[----:B------:R-:W3:Y:S04]  /*88f0*/  LDL R69, [R1+0x2a4] ;  /* 0x0002a40001457983 */ /* 0x000ee80000100800 */
[----:B------:R0:W3:Y:S01]  /*8900*/  @P1 LDG.E.U16 R137, desc[UR14][R12.64] ;  /* 0x0000000e0c891981 */ /* 0x0000e2000c1e1500 */
[----:B------:R-:W-:-:S02]  /*8910*/  PRMT R16, RZ, 0x7610, R16 ;  /* 0x00007610ff107816 */ /* 0x000fc40000000010 */
[----:B------:R-:W-:Y:S01]  /*8920*/  PRMT R124, RZ, 0x7610, R124 ;  /* 0x00007610ff7c7816 */ /* 0x000fe2000000007c */
[----:B------:R-:W3:Y:S01]  /*8930*/  LDL R76, [R1+0x264] ;  /* 0x00026400014c7983 */ /* 0x000ee20000100800 */
[----:B0-----:R-:W-:-:S03]  /*8940*/  @P2 IMAD.MOV.U32 R12, RZ, RZ, R71 ;  /* 0x000000ffff0c2224 */ /* 0x001fc600078e0047 */
        /* <DEDUP_REMOVED lines=23> */
[----:B---3--:R-:W-:Y:S02]  /*8ac0*/  @P1 IMAD.MOV.U32 R13, RZ, RZ, R73 ;  /* 0x000000ffff0d1224 */ /* 0x008fe400078e0049 */
[----:B------:R-:W3:Y:S01]  /*8ad0*/  LDL R73, [R1+0x25c] ;  /* 0x00025c0001497983 */ /* 0x000ee20000100800 */
[----:B------:R-:W-:-:S03]  /*8ae0*/  @P1 IMAD.MOV.U32 R12, RZ, RZ, R70 ;  /* 0x000000ffff0c1224 */ /* 0x000fc600078e0046 */
[----:B------:R-:W3:Y:S01]  /*8af0*/  LDL R70, [R1+0x260] ;  /* 0x0002600001467983 */ /* 0x000ee20000100800 */
[----:B------:R-:W-:-:S03]  /*8b00*/  PRMT R108, RZ, 0x7610, R108 ;  /* 0x00007610ff6c7816 */ /* 0x000fc6000000006c */
[----:B------:R0:W3:Y:S01]  /*8b10*/  @P1 LDG.E.U16 R110, desc[UR14][R12.64] ;  /* 0x0000000e0c6e1981 */ /* 0x0000e2000c1e1500 */
[----:B------:R-:W-:Y:S01]  /*8b20*/  PRMT R95, RZ, 0x7610, R95 ;  /* 0x00007610ff5f7816 */ /* 0x000fe2000000005f */
[----:B0-----:R-:W-:Y:S02]  /*8b30*/  @P1 IMAD.MOV.U32 R12, RZ, RZ, R69 ;  /* 0x000000ffff0c1224 */ /* 0x001fe400078e0045 */
[----:B------:R-:W3:Y:S01]  /*8b40*/  LDL R69, [R1+0x258] ;  /* 0x0002580001457983 */ /* 0x000ee20000100800 */
[----:B------:R-:W-:Y:S01]  /*8b50*/  PRMT R252, RZ, 0x7610, R252 ;  /* 0x00007610fffc7816 */ /* 0x000fe200000000fc */
[----:B----4-:R-:W-:Y:S02]  /*8b60*/  @P1 IMAD.MOV.U32 R13, RZ, RZ, R72 ;  /* 0x000000ffff0d1224 */ /* 0x010fe400078e0048 */
[----:B------:R-:W4:Y:S04]  /*8b70*/  LDL R72, [R1+0x254] ;  /* 0x0002540001487983 */ /* 0x000f280000100800 */
[----:B------:R0:W4:Y:S01]  /*8b80*/  @P1 LDG.E.U16 R108, desc[UR14][R12.64] ;  /* 0x0000000e0c6c1981 */ /* 0x000122000c1e1500 */
[----:B------:R-:W-:Y:S01]  /*8b90*/  ISETP.GT.AND P1, PT, R8, 0x39, PT ;  /* 0x000000390800780c */ /* 0x000fe20003f24270 */
        /* <DEDUP_REMOVED lines=11> */
[----:B------:R-:W-:Y:S01]  /*8c50*/  @P1 IMAD.MOV.U32 R13, RZ, RZ, R68 ;  /* 0x000000ffff0d1224 */ /* 0x000fe200078e0044 */
[----:B------:R-:W2:Y:S04]  /*8c60*/  LDL R0, [R1+0x240] ;  /* 0x0002400001007983 */ /* 0x000ea80000100800 */
[----:B------:R-:W2:Y:S01]  /*8c70*/  LDL R68, [R1+0x23c] ;  /* 0x00023c0001447983 */ /* 0x000ea20000100800 */
[----:B------:R-:W-:-:S02]  /*8c80*/  PRMT R251, RZ, 0x7610, R251 ;  /* 0x00007610fffb7816 */ /* 0x000fc400000000fb */
[----:B------:R-:W-:Y:S02]  /*8c90*/  ISETP.GT.AND P0, PT, R8, 0x3a, PT ;  /* 0x0000003a0800780c */ /* 0x000fe40003f04270 */
[----:B------:R-:W-:Y:S02]  /*8ca0*/  PRMT R250, RZ, 0x7610, R250 ;  /* 0x00007610fffa7816 */ /* 0x000fe400000000fa */
[----:B------:R0:W2:Y:S02]  /*8cb0*/  @P1 LDG.E.U16 R251, desc[UR14][R12.64] ;  /* 0x0000000e0cfb1981 */ /* 0x0000a4000c1e1500 */
[----:B0-----:R-:W-:Y:S02]  /*8cc0*/  @P1 IMAD.MOV.U32 R12, RZ, RZ, R14 ;  /* 0x000000ffff0c1224 */ /* 0x001fe400078e000e */
[----:B------:R-:W-:Y:S01]  /*8cd0*/  @P1 IMAD.MOV.U32 R13, RZ, RZ, R76 ;  /* 0x000000ffff0d1224 */ /* 0x000fe200078e004c */
[----:B------:R-:W2:Y:S04]  /*8ce0*/  LDL R14, [R1+0x238] ;  /* 0x00023800010e7983 */ /* 0x000ea80000100800 */
[----:B------:R3:W2:Y:S02]  /*8cf0*/  @P1 LDG.E.U16 R250, desc[UR14][R12.64] ;  /* 0x0000000e0cfa1981 */ /* 0x0006a4000c1e1500 */
[----:B---3--:R-:W-:-:S02]  /*8d00*/  @P0 IMAD.MOV.U32 R13, RZ, RZ, R73 ;  /* 0x000000ffff0d0224 */ /* 0x008fc400078e0049 */
[----:B------:R-:W3:Y:S01]  /*8d10*/  LDL R73, [R1+0x234] ;  /* 0x0002340001497983 */ /* 0x000ee20000100800 */
[----:B------:R-:W-:Y:S01]  /*8d20*/  PRMT R249, RZ, 0x7610, R249 ;  /* 0x00007610fff97816 */ /* 0x000fe200000000f9 */
[----:B------:R-:W-:Y:S01]  /*8d30*/  @P0 IMAD.MOV.U32 R12, RZ, RZ, R70 ;  /* 0x000000ffff0c0224 */ /* 0x000fe200078e0046 */
[----:B------:R-:W-:Y:S01]  /*8d40*/  ISETP.GT.AND P1, PT, R8, 0x3b, PT ;  /* 0x0000003b0800780c */ /* 0x000fe20003f24270 */
        /* <DEDUP_REMOVED lines=23> */
[----:B------:R-:W-:-:S03]  /*8ec0*/  @P0 IMAD.MOV.U32 R13, RZ, RZ, R68 ;  /* 0x000000ffff0d0224 */ /* 0x000fc600078e0044 */
[----:B------:R-:W2:Y:S04]  /*8ed0*/  LDL R68, [R1+0x20c] ;  /* 0x00020c0001447983 */ /* 0x000ea80000100800 */
[----:B------:R-:W2:Y:S01]  /*8ee0*/  LDL.LU R94, [R1+0x218] ;  /* 0x00021800015e7983 */ /* 0x000ea20000300800 */
[----:B------:R-:W-:-:S06]  /*8ef0*/  PRMT R245, RZ, 0x7610, R245 ;  /* 0x00007610fff57816 */ /* 0x000fcc00000000f5 */
[----:B------:R0:W2:Y:S01]  /*8f00*/  @P0 LDG.E.U16 R245, desc[UR14][R12.64] ;  /* 0x0000000e0cf50981 */ /* 0x0000a2000c1e1500 */
[----:B------:R-:W-:Y:S01]  /*8f10*/  ISETP.GT.AND P1, PT, R8, 0x3d, PT ;  /* 0x0000003d0800780c */ /* 0x000fe20003f24270 */
[----:B0-----:R-:W-:Y:S02]  /*8f20*/  @P0 IMAD.MOV.U32 R12, RZ, RZ, R14 ;  /* 0x000000ffff0c0224 */ /* 0x001fe400078e000e */
[----:B------:R-:W2:Y:S01]  /*8f30*/  LDL R14, [R1+0x208] ;  /* 0x00020800010e7983 */ /* 0x000ea20000100800 */
[----:B---3--:R-:W-:-:S03]  /*8f40*/  @P0 IMAD.MOV.U32 R13, RZ, RZ, R73 ;  /* 0x000000ffff0d0224 */ /* 0x008fc600078e0049 */
[----:B------:R-:W3:Y:S01]  /*8f50*/  LDL R73, [R1+0x204] ;  /* 0x0002040001497983 */ /* 0x000ee20000100800 */
[----:B------:R-:W-:Y:S02]  /*8f60*/  PRMT R244, RZ, 0x7610, R244 ;  /* 0x00007610fff47816 */ /* 0x000fe400000000f4 */
[----:B------:R-:W-:-:S04]  /*8f70*/  PRMT R243, RZ, 0x7610, R243 ;  /* 0x00007610fff37816 */ /* 0x000fc800000000f3 */
[----:B------:R0:W3:Y:S01]  /*8f80*/  @P0 LDG.E.U16 R244, desc[UR14][R12.64] ;  /* 0x0000000e0cf40981 */ /* 0x0000e2000c1e1500 */
[----:B------:R-:W-:Y:S02]  /*8f90*/  ISETP.GT.AND P0, PT, R8, 0x3e, PT ;  /* 0x0000003e0800780c */ /* 0x000fe40003f04270 */
[----:B------:R-:W-:Y:S01]  /*8fa0*/  PRMT R242, RZ, 0x7610, R242 ;  /* 0x00007610fff27816 */ /* 0x000fe200000000f2 */
[----:B0-----:R-:W-:Y:S02]  /*8fb0*/  @P1 IMAD.MOV.U32 R12, RZ, RZ, R70 ;  /* 0x000000ffff0c1224 */ /* 0x001fe400078e0046 */
[----:B------:R-:W3:Y:S01]  /*8fc0*/  LDL R70, [R1+0x200] ;  /* 0x0002000001467983 */ /* 0x000ee20000100800 */
[----:B------:R-:W-:Y:S02]  /*8fd0*/  PRMT R241, RZ, 0x7610, R241 ;  /* 0x00007610fff17816 */ /* 0x000fe400000000f1 */
[----:B------:R-:W-:Y:S01]  /*8fe0*/  PRMT R240, RZ, 0x7610, R240 ;  /* 0x00007610fff07816 */ /* 0x000fe200000000f0 */
[----:B----4-:R-:W-:-:S02]  /*8ff0*/  @P1 IMAD.MOV.U32 R13, RZ, RZ, R72 ;  /* 0x000000ffff0d1224 */ /* 0x010fc400078e0048 */
[----:B------:R-:W4:Y:S04]  /*9000*/  LDL R72, [R1+0x1fc] ;  /* 0x0001fc0001487983 */ /* 0x000f280000100800 */
[----:B------:R0:W4:Y:S02]  /*9010*/  @P1 LDG.E.U16 R243, desc[UR14][R12.64] ;  /* 0x0000000e0cf31981 */ /* 0x000124000c1e1500 */
[----:B0-----:R-:W-:Y:S02]  /*9020*/  @P1 IMAD.MOV.U32 R12, RZ, RZ, R69 ;  /* 0x000000ffff0c1224 */ /* 0x001fe400078e0045 */
[----:B------:R-:W-:Y:S01]  /*9030*/  @P1 IMAD.MOV.U32 R13, RZ, RZ, R71 ;  /* 0x000000ffff0d1224 */ /* 0x000fe200078e0047 */
[----:B------:R-:W4:Y:S04]  /*9040*/  LDL R69, [R1+0x1f8] ;  /* 0x0001f80001457983 */ /* 0x000f280000100800 */
[----:B------:R0:W4:Y:S01]  /*9050*/  @P1 LDG.E.U16 R242, desc[UR14][R12.64] ;  /* 0x0000000e0cf21981 */ /* 0x000122000c1e1500 */
[----:B------:R-:W-:-:S03]  /*9060*/  ISETP.GT.AND P1, PT, R8, 0x3f, PT ;  /* 0x0000003f0800780c */ /* 0x000fc60003f24270 */
[----:B------:R-:W4:Y:S01]  /*9070*/  LDL R71, [R1+0x1f4] ;  /* 0x0001f40001477983 */ /* 0x000f220000100800 */
[----:B0-----:R-:W-:-:S03]  /*9080*/  @P0 IMAD.MOV.U32 R12, RZ, RZ, R9 ;  /* 0x000000ffff0c0224 */ /* 0x001fc600078e0009 */
[----:B------:R-:W4:Y:S01]  /*9090*/  LDL R9, [R1+0x1f0] ;  /* 0x0001f00001097983 */ /* 0x000f220000100800 */
[----:B--2---:R-:W-:-:S03]  /*90a0*/  @P0 IMAD.MOV.U32 R13, RZ, RZ, R74 ;  /* 0x000000ffff0d0224 */ /* 0x004fc600078e004a */
[----:B------:R-:W2:Y:S04]  /*90b0*/  LDL R74, [R1+0x1ec] ;  /* 0x0001ec00014a7983 */ /* 0x000ea80000100800 */
[----:B------:R0:W2:Y:S02]  /*90c0*/  @P0 LDG.E.U16 R241, desc[UR14][R12.64] ;  /* 0x0000000e0cf10981 */ /* 0x0000a4000c1e1500 */
[----:B0-----:R-:W-:Y:S01]  /*90d0*/  @P0 IMAD.MOV.U32 R13, RZ, RZ, R75 ;  /* 0x000000ffff0d0224 */ /* 0x001fe200078e004b */
[----:B------:R-:W0:Y:S01]  /*90e0*/  S2R R151, SR_TID.X ;  /* 0x0000000000977919 */ /* 0x000e220000002100 */
[----:B------:R-:W-:Y:S02]  /*90f0*/  PRMT R239, RZ, 0x7610, R239 ;  /* 0x00007610ffef7816 */ /* 0x000fe400000000ef */
[----:B------:R-:W-:Y:S01]  /*9100*/  PRMT R238, RZ, 0x7610, R238 ;  /* 0x00007610ffee7816 */ /* 0x000fe200000000ee */
[----:B------:R-:W2:Y:S01]  /*9110*/  LDL R75, [R1+0x1c4] ;  /* 0x0001c400014b7983 */ /* 0x000ea20000100800 */
[----:B------:R-:W-:-:S05]  /*9120*/  @P0 IMAD.MOV.U32 R12, RZ, RZ, R94 ;  /* 0x000000ffff0c0224 */ /* 0x000fca00078e005e */
[----:B------:R1:W2:Y:S02]  /*9130*/  @P0 LDG.E.U16 R240, desc[UR14][R12.64] ;  /* 0x0000000e0cf00981 */ /* 0x0002a4000c1e1500 */
[----:B-1----:R-:W-:Y:S02]  /*9140*/  @P1 IMAD.MOV.U32 R13, RZ, RZ, R68 ;  /* 0x000000ffff0d1224 */ /* 0x002fe400078e0044 */
[----:B------:R-:W-:Y:S01]  /*9150*/  @P1 IMAD.MOV.U32 R12, RZ, RZ, R0 ;  /* 0x000000ffff0c1224 */ /* 0x000fe200078e0000 */
[----:B------:R-:W2:Y:S04]  /*9160*/  LDL R68, [R1+0x1e4] ;  /* 0x0001e40001447983 */ /* 0x000ea80000100800 */
[----:B------:R-:W2:Y:S04]  /*9170*/  LDL R0, [R1+0x1e8] ;  /* 0x0001e80001007983 */ /* 0x000ea80000100800 */
[----:B------:R1:W2:Y:S01]  /*9180*/  @P1 LDG.E.U16 R239, desc[UR14][R12.64] ;  /* 0x0000000e0cef1981 */ /* 0x0002a2000c1e1500 */
[----:B0-----:R-:W-:Y:S01]  /*9190*/  LOP3.LUT R109, R151, 0x3f, RZ, 0xc0, !PT ;  /* 0x0000003f976d7812 */ /* 0x001fe200078ec0ff */
[----:B-1----:R-:W-:-:S02]  /*91a0*/  @P1 IMAD.MOV.U32 R12, RZ, RZ, R14 ;  /* 0x000000ffff0c1224 */ /* 0x002fc400078e000e */
[----:B---3--:R-:W-:Y:S01]  /*91b0*/  @P1 IMAD.MOV.U32 R13, RZ, RZ, R73 ;  /* 0x000000ffff0d1224 */ /* 0x008fe200078e0049 */
[----:B------:R-:W-:Y:S01]  /*91c0*/  ISETP.GE.AND P0, PT, R109, R8, PT ;  /* 0x000000086d00720c */ /* 0x000fe20003f06270 */
[----:B------:R-:W3:Y:S04]  /*91d0*/  LDL R73, [R1+0x1dc] ;  /* 0x0001dc0001497983 */ /* 0x000ee80000100800 */
[----:B------:R0:W3:Y:S01]  /*91e0*/  @P1 LDG.E.U16 R238, desc[UR14][R12.64] ;  /* 0x0000000e0cee1981 */ /* 0x0000e2000c1e1500 */
[----:B------:R-:W-:Y:S01]  /*91f0*/  BAR.SYNC.DEFER_BLOCKING 0x0 ;  /* 0x0000000000007b1d */ /* 0x000fe20000010000 */
[----:B------:R-:W-:-:S05]  /*9200*/  PRMT R237, RZ, 0x7610, R237 ;  /* 0x00007610ffed7816 */ /* 0x000fca00000000ed */
[----:B------:R-:W3:Y:S01]  /*9210*/  LDL R14, [R1+0x1e0] ;  /* 0x0001e000010e7983 */ /* 0x000ee20000100800 */
[----:B0-----:R-:W-:-:S03]  /*9220*/  @!P0 IMAD.MOV.U32 R12, RZ, RZ, R70 ;  /* 0x000000ffff0c8224 */ /* 0x001fc600078e0046 */
[----:B------:R-:W3:Y:S01]  /*9230*/  LDL R70, [R1+0x1d8] ;  /* 0x0001d80001467983 */ /* 0x000ee20000100800 */
[----:B------:R-:W-:Y:S02]  /*9240*/  PRMT R236, RZ, 0x7610, R236 ;  /* 0x00007610ffec7816 */ /* 0x000fe400000000ec */
[----:B------:R-:W-:Y:S01]  /*9250*/  PRMT R235, RZ, 0x7610, R235 ;  /* 0x00007610ffeb7816 */ /* 0x000fe200000000eb */
[----:B----4-:R-:W-:Y:S02]  /*9260*/  @!P0 IMAD.MOV.U32 R13, RZ, RZ, R72 ;  /* 0x000000ffff0d8224 */ /* 0x010fe400078e0048 */
[----:B------:R-:W4:Y:S04]  /*9270*/  LDL R72, [R1+0x1d4] ;  /* 0x0001d40001487983 */ /* 0x000f280000100800 */
[----:B------:R0:W4:Y:S02]  /*9280*/  @!P0 LDG.E.U16 R237, desc[UR14][R12.64] ;  /* 0x0000000e0ced8981 */ /* 0x000124000c1e1500 */
[----:B0-----:R-:W-:-:S02]  /*9290*/  @!P0 IMAD.MOV.U32 R12, RZ, RZ, R69 ;  /* 0x000000ffff0c8224 */ /* 0x001fc400078e0045 */
[----:B------:R-:W4:Y:S01]  /*92a0*/  LDL R69, [R1+0x1d0] ;  /* 0x0001d00001457983 */ /* 0x000f220000100800 */
[----:B------:R-:W-:-:S03]  /*92b0*/  @!P0 IMAD.MOV.U32 R13, RZ, RZ, R71 ;  /* 0x000000ffff0d8224 */ /* 0x000fc600078e0047 */
[----:B------:R-:W4:Y:S04]  /*92c0*/  LDL R71, [R1+0x1cc] ;  /* 0x0001cc0001477983 */ /* 0x000f280000100800 */
[----:B------:R0:W4:Y:S02]  /*92d0*/  @!P0 LDG.E.U16 R236, desc[UR14][R12.64] ;  /* 0x0000000e0cec8981 */ /* 0x000124000c1e1500 */
[----:B0-----:R-:W-:Y:S02]  /*92e0*/  @!P0 IMAD.MOV.U32 R12, RZ, RZ, R9 ;  /* 0x000000ffff0c8224 */ /* 0x001fe400078e0009 */
[----:B------:R-:W4:Y:S01]  /*92f0*/  LDL R9, [R1+0x1c8] ;  /* 0x0001c80001097983 */ /* 0x000f220000100800 */
[----:B--2---:R-:W-:Y:S01]  /*9300*/  @!P0 IMAD.MOV.U32 R13, RZ, RZ, R74 ;  /* 0x000000ffff0d8224 */ /* 0x004fe200078e004a */
[----:B------:R-:W-:-:S02]  /*9310*/  PRMT R234, RZ, 0x7610, R234 ;  /* 0x00007610ffea7816 */ /* 0x000fc400000000ea */
[----:B------:R-:W2:Y:S04]  /*9320*/  LDL R74, [R1+0x1b4] ;  /* 0x0001b400014a7983 */ /* 0x000ea80000100800 */
[----:B------:R0:W2:Y:S02]  /*9330*/  @!P0 LDG.E.U16 R235, desc[UR14][R12.64] ;  /* 0x0000000e0ceb8981 */ /* 0x0000a4000c1e1500 */
[----:B0-----:R-:W-:Y:S02]  /*9340*/  @!P0 IMAD.MOV.U32 R13, RZ, RZ, R68 ;  /* 0x000000ffff0d8224 */ /* 0x001fe400078e0044 */
[----:B------:R-:W2:Y:S01]  /*9350*/  LDL R68, [R1+0x1bc] ;  /* 0x0001bc0001447983 */ /* 0x000ea20000100800 */
[----:B------:R-:W-:-:S03]  /*9360*/  @!P0 IMAD.MOV.U32 R12, RZ, RZ, R0 ;  /* 0x000000ffff0c8224 */ /* 0x000fc600078e0000 */
[----:B------:R-:W2:Y:S01]  /*9370*/  LDL R0, [R1+0x1c0] ;  /* 0x0001c00001007983 */ /* 0x000ea20000100800 */
[----:B------:R-:W-:-:S03]  /*9380*/  PRMT R233, RZ, 0x7610, R233 ;  /* 0x00007610ffe97816 */ /* 0x000fc600000000e9 */
[----:B------:R3:W2:Y:S01]  /*9390*/  @!P0 LDG.E.U16 R234, desc[UR14][R12.64] ;  /* 0x0000000e0cea8981 */ /* 0x0006a2000c1e1500 */
[----:B------:R-:W-:Y:S01]  /*93a0*/  PRMT R232, RZ, 0x7610, R232 ;  /* 0x00007610ffe87816 */ /* 0x000fe200000000e8 */
[----:B---3--:R-:W-:Y:S02]  /*93b0*/  @!P0 IMAD.MOV.U32 R13, RZ, RZ, R73 ;  /* 0x000000ffff0d8224 */ /* 0x008fe400078e0049 */
[----:B------:R-:W3:Y:S01]  /*93c0*/  LDL R73, [R1+0x1b8] ;  /* 0x0001b80001497983 */ /* 0x000ee20000100800 */
[----:B------:R-:W-:Y:S01]  /*93d0*/  PRMT R231, RZ, 0x7610, R231 ;  /* 0x00007610ffe77816 */ /* 0x000fe200000000e7 */
[----:B------:R-:W-:Y:S02]  /*93e0*/  @!P0 IMAD.MOV.U32 R12, RZ, RZ, R14 ;  /* 0x000000ffff0c8224 */ /* 0x000fe400078e000e */
[----:B------:R-:W3:Y:S04]  /*93f0*/  LDL R14, [R1+0x1b0] ;  /* 0x0001b000010e7983 */ /* 0x000ee80000100800 */
[----:B------:R0:W3:Y:S02]  /*9400*/  @!P0 LDG.E.U16 R233, desc[UR14][R12.64] ;  /* 0x0000000e0ce98981 */ /* 0x0000e4000c1e1500 */
[----:B0-----:R-:W-:Y:S01]  /*9410*/  @!P0 IMAD.MOV.U32 R12, RZ, RZ, R70 ;  /* 0x000000ffff0c8224 */ /* 0x001fe200078e0046 */
[----:B------:R-:W-:Y:S01]  /*9420*/  PRMT R230, RZ, 0x7610, R230 ;  /* 0x00007610ffe67816 */ /* 0x000fe200000000e6 */
[----:B------:R-:W3:Y:S01]  /*9430*/  LDL R70, [R1+0x1a8] ;  /* 0x0001a80001467983 */ /* 0x000ee20000100800 */
[----:B----4-:R-:W-:-:S03]  /*9440*/  @!P0 IMAD.MOV.U32 R13, RZ, RZ, R72 ;  /* 0x000000ffff0d8224 */ /* 0x010fc600078e0048 */
[----:B------:R-:W4:Y:S04]  /*9450*/  LDL R72, [R1+0x1ac] ;  /* 0x0001ac0001487983 */ /* 0x000f280000100800 */
[----:B------:R0:W4:Y:S02]  /*9460*/  @!P0 LDG.E.U16 R232, desc[UR14][R12.64] ;  /* 0x0000000e0ce88981 */ /* 0x000124000c1e1500 */
[----:B0-----:R-:W-:Y:S02]  /*9470*/  @!P0 IMAD.MOV.U32 R12, RZ, RZ, R69 ;  /* 0x000000ffff0c8224 */ /* 0x001fe400078e0045 */
[----:B------:R-:W4:Y:S01]  /*9480*/  LDL R69, [R1+0x1a0] ;  /* 0x0001a00001457983 */ /* 0x000f220000100800 */
[----:B------:R-:W-:-:S03]  /*9490*/  @!P0 IMAD.MOV.U32 R13, RZ, RZ, R71 ;  /* 0x000000ffff0d8224 */ /* 0x000fc600078e0047 */
[----:B------:R-:W4:Y:S04]  /*94a0*/  LDL R71, [R1+0x1a4] ;  /* 0x0001a40001477983 */ /* 0x000f280000100800 */
[----:B------:R0:W4:Y:S02]  /*94b0*/  @!P0 LDG.E.U16 R231, desc[UR14][R12.64] ;  /* 0x0000000e0ce78981 */ /* 0x000124000c1e1500 */
[----:B0-----:R-:W-:Y:S02]  /*94c0*/  @!P0 IMAD.MOV.U32 R13, RZ, RZ, R75 ;  /* 0x000000ffff0d8224 */ /* 0x001fe400078e004b */
[----:B------:R-:W-:Y:S02]  /*94d0*/  @!P0 IMAD.MOV.U32 R12, RZ, RZ, R9 ;  /* 0x000000ffff0c8224 */ /* 0x000fe400078e0009 */
[----:B------:R-:W4:Y:S04]  /*94e0*/  LDL R9, [R1+0x198] ;  /* 0x0001980001097983 */ /* 0x000f280000100800 */
[----:B------:R2:W4:Y:S02]  /*94f0*/  @!P0 LDG.E.U16 R230, desc[UR14][R12.64] ;  /* 0x0000000e0ce68981 */ /* 0x000524000c1e1500 */
[----:B--2---:R-:W-:-:S02]  /*9500*/  @!P0 IMAD.MOV.U32 R13, RZ, RZ, R68 ;  /* 0x000000ffff0d8224 */ /* 0x004fc400078e0044 */
[----:B------:R-:W2:Y:S01]  /*9510*/  LDL R68, [R1+0x190] ;  /* 0x0001900001447983 */ /* 0x000ea20000100800 */
[----:B------:R-:W-:-:S03]  /*9520*/  @!P0 IMAD.MOV.U32 R12, RZ, RZ, R0 ;  /* 0x000000ffff0c8224 */ /* 0x000fc600078e0000 */
[----:B------:R-:W2:Y:S04]  /*9530*/  LDL.LU R0, [R1+0x19c] ;  /* 0x00019c0001007983 */ /* 0x000ea80000300800 */
[----:B------:R-:W2:Y:S01]  /*9540*/  LDL.LU R86, [R1+0x194] ;  /* 0x0001940001567983 */ /* 0x000ea20000300800 */
[----:B------:R-:W-:Y:S02]  /*9550*/  PRMT R229, RZ, 0x7610, R229 ;  /* 0x00007610ffe57816 */ /* 0x000fe400000000e5 */
[----:B------:R-:W-:-:S04]  /*9560*/  PRMT R228, RZ, 0x7610, R228 ;  /* 0x00007610ffe47816 */ /* 0x000fc800000000e4 */
[----:B------:R3:W2:Y:S01]  /*9570*/  @!P0 LDG.E.U16 R229, desc[UR14][R12.64] ;  /* 0x0000000e0ce58981 */ /* 0x0006a2000c1e1500 */
[----:B------:R-:W-:Y:S01]  /*9580*/  PRMT R227, RZ, 0x7610, R227 ;  /* 0x00007610ffe37816 */ /* 0x000fe200000000e3 */
[----:B---3--:R-:W-:Y:S02]  /*9590*/  @!P0 IMAD.MOV.U32 R12, RZ, RZ, R73 ;  /* 0x000000ffff0c8224 */ /* 0x008fe400078e0049 */
[----:B------:R-:W-:-:S05]  /*95a0*/  @!P0 IMAD.MOV.U32 R13, RZ, RZ, R74 ;  /* 0x000000ffff0d8224 */ /* 0x000fca00078e004a */
[----:B------:R0:W3:Y:S01]  /*95b0*/  @!P0 LDG.E.U16 R228, desc[UR14][R12.64] ;  /* 0x0000000e0ce48981 */ /* 0x0000e2000c1e1500 */
[----:B------:R-:W-:Y:S01]  /*95c0*/  PRMT R226, RZ, 0x7610, R226 ;  /* 0x00007610ffe27816 */ /* 0x000fe200000000e2 */
[----:B0-----:R-:W-:Y:S02]  /*95d0*/  @!P0 IMAD.MOV.U32 R12, RZ, RZ, R14 ;  /* 0x000000ffff0c8224 */ /* 0x001fe400078e000e */
[----:B------:R-:W3:Y:S04]  /*95e0*/  LDL R14, [R1+0x180] ;  /* 0x00018000010e7983 */ /* 0x000ee80000100800 */
[----:B------:R-:W3:Y:S01]  /*95f0*/  LDL.LU R84, [R1+0x18c] ;  /* 0x00018c0001547983 */ /* 0x000ee20000300800 */
[----:B------:R-:W-:-:S03]  /*9600*/  PRMT R225, RZ, 0x7610, R225 ;  /* 0x00007610ffe17816 */ /* 0x000fc600000000e1 */
[----:B------:R-:W3:Y:S04]  /*9610*/  LDL.LU R82, [R1+0x184] ;  /* 0x0001840001527983 */ /* 0x000ee80000300800 */
[----:B------:R-:W3:Y:S04]  /*9620*/  LDL.LU R93, [R1+0x188] ;  /* 0x00018800015d7983 */ /* 0x000ee80000300800 */
[----:B------:R-:W3:Y:S01]  /*9630*/  LDL.LU R80, [R1+0x17c] ;  /* 0x00017c0001507983 */ /* 0x000ee20000300800 */
[----:B------:R-:W-:Y:S01]  /*9640*/  PRMT R224, RZ, 0x7610, R224 ;  /* 0x00007610ffe07816 */ /* 0x000fe200000000e0 */
[----:B----4-:R-:W-:-:S05]  /*9650*/  @!P0 IMAD.MOV.U32 R13, RZ, RZ, R72 ;  /* 0x000000ffff0d8224 */ /* 0x010fca00078e0048 */
[----:B------:R0:W4:Y:S02]  /*9660*/  @!P0 LDG.E.U16 R227, desc[UR14][R12.64] ;  /* 0x0000000e0ce38981 */ /* 0x000124000c1e1500 */
[----:B0-----:R-:W-:Y:S02]  /*9670*/  @!P0 IMAD.MOV.U32 R12, RZ, RZ, R70 ;  /* 0x000000ffff0c8224 */ /* 0x001fe400078e0046 */
[----:B------:R-:W-:-:S05]  /*9680*/  @!P0 IMAD.MOV.U32 R13, RZ, RZ, R71 ;  /* 0x000000ffff0d8224 */ /* 0x000fca00078e0047 */
[----:B------:R0:W4:Y:S02]  /*9690*/  @!P0 LDG.E.U16 R226, desc[UR14][R12.64] ;  /* 0x0000000e0ce28981 */ /* 0x000124000c1e1500 */
[----:B0-----:R-:W-:Y:S02]  /*96a0*/  @!P0 IMAD.MOV.U32 R12, RZ, RZ, R69 ;  /* 0x000000ffff0c8224 */ /* 0x001fe400078e0045 */
[----:B--2---:R-:W-:-:S05]  /*96b0*/  @!P0 IMAD.MOV.U32 R13, RZ, RZ, R0 ;  /* 0x000000ffff0d8224 */ /* 0x004fca00078e0000 */
[----:B------:R0:W2:Y:S02]  /*96c0*/  @!P0 LDG.E.U16 R225, desc[UR14][R12.64] ;  /* 0x0000000e0ce18981 */ /* 0x0000a4000c1e1500 */
[----:B0-----:R-:W-:Y:S02]  /*96d0*/  @!P0 IMAD.MOV.U32 R12, RZ, RZ, R9 ;  /* 0x000000ffff0c8224 */ /* 0x001fe400078e0009 */
[----:B------:R-:W4:Y:S01]  /*96e0*/  LDL.LU R9, [R1+0x178] ;  /* 0x0001780001097983 */ /* 0x000f220000300800 */
[----:B------:R-:W-:-:S03]  /*96f0*/  @!P0 IMAD.MOV.U32 R13, RZ, RZ, R86 ;  /* 0x000000ffff0d8224 */ /* 0x000fc600078e0056 */
[----:B------:R-:W2:Y:S04]  /*9700*/  LDL.LU R76, [R1+0x16c] ;  /* 0x00016c00014c7983 */ /* 0x000ea80000300800 */
[----:B------:R-:W2:Y:S04]  /*9710*/  LDL.LU R78, [R1+0x174] ;  /* 0x00017400014e7983 */ /* 0x000ea80000300800 */
[----:B------:R-:W2:Y:S04]  /*9720*/  LDL.LU R85, [R1+0x168] ;  /* 0x0001680001557983 */ /* 0x000ea80000300800 */
[----:B------:R-:W2:Y:S04]  /*9730*/  LDL.LU R87, [R1+0x170] ;  /* 0x0001700001577983 */ /* 0x000ea80000300800 */
[----:B------:R-:W2:Y:S04]  /*9740*/  LDL.LU R92, [R1+0x134] ;  /* 0x00013400015c7983 */ /* 0x000ea80000300800 */
[----:B------:R0:W2:Y:S04]  /*9750*/  @!P0 LDG.E.U16 R224, desc[UR14][R12.64] ;  /* 0x0000000e0ce08981 */ /* 0x0000a8000c1e1500 */
[----:B------:R-:W2:Y:S04]  /*9760*/  LDL.LU R91, [R1+0x13c] ;  /* 0x00013c00015b7983 */ /* 0x000ea80000300800 */
[----:B------:R-:W2:Y:S01]  /*9770*/  LDL.LU R89, [R1+0x144] ;  /* 0x0001440001597983 */ /* 0x000ea20000300800 */
[----:B0-----:R-:W-:-:S03]  /*9780*/  @!P0 IMAD.MOV.U32 R12, RZ, RZ, R68 ;  /* 0x000000ffff0c8224 */ /* 0x001fc600078e0044 */
[----:B------:R-:W2:Y:S04]  /*9790*/  LDL.LU R68, [R1+0x14c] ;  /* 0x00014c0001447983 */ /* 0x000ea80000300800 */
        /* <DEDUP_REMOVED lines=9> */
[----:B------:R-:W2:Y:S01]  /*9830*/  LDL.LU R83, [R1+0x160] ;  /* 0x0001600001537983 */ /* 0x000ea20000300800 */
[----:B------:R-:W-:Y:S01]  /*9840*/  PRMT R223, RZ, 0x7610, R223 ;  /* 0x00007610ffdf7816 */ /* 0x000fe200000000df */
[----:B---3--:R-:W-:-:S02]  /*9850*/  @!P0 IMAD.MOV.U32 R13, RZ, RZ, R84 ;  /* 0x000000ffff0d8224 */ /* 0x008fc400078e0054 */
[----:B------:R0:W-:Y:S04]  /*9860*/  STS.U16 [R2+UR12+0x8000], R222 ;  /* 0x008000de02007988 */ /* 0x0001e8000800040c */
[----:B------:R1:W3:Y:S01]  /*9870*/  @!P0 LDG.E.U16 R223, desc[UR14][R12.64] ;  /* 0x0000000e0cdf8981 */ /* 0x0002e2000c1e1500 */
[----:B0-----:R-:W-:Y:S01]  /*9880*/  PRMT R222, RZ, 0x7610, R222 ;  /* 0x00007610ffde7816 */ /* 0x001fe200000000de */
[----:B-1----:R-:W-:Y:S02]  /*9890*/  @!P0 IMAD.MOV.U32 R12, RZ, RZ, R93 ;  /* 0x000000ffff0c8224 */ /* 0x002fe400078e005d */
[----:B------:R-:W-:Y:S01]  /*98a0*/  @!P0 IMAD.MOV.U32 R13, RZ, RZ, R82 ;  /* 0x000000ffff0d8224 */ /* 0x000fe200078e0052 */
[----:B------:R0:W-:Y:S04]  /*98b0*/  STS.U16 [R2+UR12], R221 ;  /* 0x000000dd02007988 */ /* 0x0001e8000800040c */
[----:B------:R1:W3:Y:S01]  /*98c0*/  @!P0 LDG.E.U16 R222, desc[UR14][R12.64] ;  /* 0x0000000e0cde8981 */ /* 0x0002e2000c1e1500 */
[----:B0-----:R-:W-:Y:S01]  /*98d0*/  PRMT R221, RZ, 0x7610, R221 ;  /* 0x00007610ffdd7816 */ /* 0x001fe200000000dd */
[----:B-1----:R-:W-:-:S02]  /*98e0*/  @!P0 IMAD.MOV.U32 R12, RZ, RZ, R14 ;  /* 0x000000ffff0c8224 */ /* 0x002fc400078e000e */
[----:B------:R-:W-:Y:S01]  /*98f0*/  @!P0 IMAD.MOV.U32 R13, RZ, RZ, R80 ;  /* 0x000000ffff0d8224 */ /* 0x000fe200078e0050 */
[----:B------:R0:W-:Y:S01]  /*9900*/  STS.U16 [R2+UR12+0x8400], R220 ;  /* 0x008400dc02007988 */ /* 0x0001e2000800040c */
[----:B------:R-:W1:Y:S03]  /*9910*/  S2R R69, SR_TID.X ;  /* 0x0000000000457919 */ /* 0x000e660000002100 */
[----:B------:R4:W3:Y:S01]  /*9920*/  @!P0 LDG.E.U16 R221, desc[UR14][R12.64] ;  /* 0x0000000e0cdd8981 */ /* 0x0008e2000c1e1500 */
[----:B0-----:R-:W-:-:S03]  /*9930*/  PRMT R220, RZ, 0x7610, R220 ;  /* 0x00007610ffdc7816 */ /* 0x001fc600000000dc */
[----:B------:R0:W-:Y:S04]  /*9940*/  STS.U16 [R2+UR12+0x400], R219 ;  /* 0x000400db02007988 */ /* 0x0001e8000800040c */
[----:B------:R0:W-:Y:S02]  /*9950*/  STS.U16 [R2+UR12+0x8800], R218 ;  /* 0x008800da02007988 */ /* 0x0001e4000800040c */
[----:B0-----:R-:W-:Y:S02]  /*9960*/  PRMT R219, RZ, 0x7610, R219 ;  /* 0x00007610ffdb7816 */ /* 0x001fe400000000db */
[----:B------:R-:W-:Y:S01]  /*9970*/  PRMT R218, RZ, 0x7610, R218 ;  /* 0x00007610ffda7816 */ /* 0x000fe200000000da */
[----:B------:R0:W-:Y:S04]  /*9980*/  STS.U16 [R2+UR12+0x800], R217 ;  /* 0x000800d902007988 */ /* 0x0001e8000800040c */
[----:B------:R1:W-:Y:S01]  /*9990*/  STS.U16 [R2+UR12+0x8c00], R216 ;  /* 0x008c00d802007988 */ /* 0x0003e2000800040c */
[----:B0-----:R-:W-:-:S02]  /*99a0*/  PRMT R217, RZ, 0x7610, R217 ;  /* 0x00007610ffd97816 */ /* 0x001fc400000000d9 */
[----:B-1----:R-:W-:Y:S01]  /*99b0*/  PRMT R216, RZ, 0x7610, R216 ;  /* 0x00007610ffd87816 */ /* 0x002fe200000000d8 */
[----:B------:R0:W-:Y:S01]  /*99c0*/  STS.U16 [R2+UR12+0xc00], R23 ;  /* 0x000c001702007988 */ /* 0x0001e2000800040c */
[C---:B------:R-:W-:Y:S02]  /*99d0*/  LOP3.LUT R90, R69.reuse, 0x3f, RZ, 0xc0, !PT ;  /* 0x0000003f455a7812 */ /* 0x040fe400078ec0ff */
[----:B------:R-:W-:Y:S01]  /*99e0*/  LOP3.LUT R14, R69, 0xc0, RZ, 0xc0, !PT ;  /* 0x000000c0450e7812 */ /* 0x000fe200078ec0ff */
[----:B------:R1:W-:Y:S01]  /*99f0*/  STS.U16 [R2+UR12+0x9000], R22 ;  /* 0x0090001602007988 */ /* 0x0003e2000800040c */
[----:B0-----:R-:W-:-:S03]  /*9a00*/  PRMT R23, RZ, 0x7610, R23 ;  /* 0x00007610ff177816 */ /* 0x001fc60000000017 */
[----:B------:R-:W-:Y:S01]  /*9a10*/  IMAD R14, R14, 0x40, R90 ;  /* 0x000000400e0e7824 */ /* 0x000fe200078e025a */
[----:B-1----:R-:W-:-:S03]  /*9a20*/  PRMT R22, RZ, 0x7610, R22 ;  /* 0x00007610ff167816 */ /* 0x002fc60000000016 */
[----:B------:R-:W-:Y:S01]  /*9a30*/  IMAD.SHL.U32 R14, R14, 0x2, RZ ;  /* 0x000000020e0e7824 */ /* 0x000fe200078e00ff */
[----:B------:R0:W-:Y:S04]  /*9a40*/  STS.U16 [R2+UR12+0x1000], R21 ;  /* 0x0010001502007988 */ /* 0x0001e8000800040c */
[----:B------:R-:W-:Y:S01]  /*9a50*/  LOP3.LUT R14, R14, 0x10, RZ, 0x3c, !PT ;  /* 0x000000100e0e7812 */ /* 0x000fe200078e3cff */
[----:B------:R1:W-:Y:S01]  /*9a60*/  STS.U16 [R2+UR12+0x9400], R20 ;  /* 0x0094001402007988 */ /* 0x0003e2000800040c */
[----:B0-----:R-:W-:-:S03]  /*9a70*/  PRMT R21, RZ, 0x7610, R21 ;  /* 0x00007610ff157816 */ /* 0x001fc60000000015 */
[----:B------:R-:W-:Y:S01]  /*9a80*/  STS.U16 [R2+UR12+0x1400], R19 ;  /* 0x0014001302007988 */ /* 0x000fe2000800040c */
[----:B-1----:R-:W-:-:S03]  /*9a90*/  PRMT R20, RZ, 0x7610, R20 ;  /* 0x00007610ff147816 */ /* 0x002fc60000000014 */
[----:B------:R-:W-:Y:S04]  /*9aa0*/  STS.U16 [R2+UR12+0x1800], R17 ;  /* 0x0018001102007988 */ /* 0x000fe8000800040c */
[----:B------:R-:W-:Y:S04]  /*9ab0*/  STS.U16 [R2+UR12+0x9800], R18 ;  /* 0x0098001202007988 */ /* 0x000fe8000800040c */
[----:B------:R-:W-:Y:S04]  /*9ac0*/  STS.U16 [R2+UR12+0x1c00], R15 ;  /* 0x001c000f02007988 */ /* 0x000fe8000800040c */
[----:B------:R-:W-:Y:S04]  /*9ad0*/  STS.U16 [R2+UR12+0x9c00], R16 ;  /* 0x009c001002007988 */ /* 0x000fe8000800040c */
[----:B------:R-:W-:Y:S04]  /*9ae0*/  STL [R1+0x648], R2 ;  /* 0x0006480201007387 */ /* 0x000fe80000100800 */
[----:B------:R0:W-:Y:S04]  /*9af0*/  STS.U16 [R14+UR12+0x80], R30 ;  /* 0x0000801e0e007988 */ /* 0x0001e8000800040c */
[----:B------:R1:W-:Y:S04]  /*9b00*/  STS.U16 [R14+UR12+0x8080], R88 ;  /* 0x008080580e007988 */ /* 0x0003e8000800040c */
[----:B0-----:R-:W3:Y:S04]  /*9b10*/  LDL R30, [R1+0x124] ;  /* 0x00012400011e7983 */ /* 0x001ee80000100800 */
[----:B------:R-:W3:Y:S04]  /*9b20*/  LDL.LU R69, [R1+0x128] ;  /* 0x0001280001457983 */ /* 0x000ee80000300800 */
[----:B-1----:R-:W3:Y:S04]  /*9b30*/  LDL.LU R88, [R1+0x120] ;  /* 0x0001200001587983 */ /* 0x002ee80000300800 */
[----:B------:R-:W3:Y:S01]  /*9b40*/  LDL.LU R2, [R1+0x11c] ;  /* 0x00011c0001027983 */ /* 0x000ee20000300800 */
[----:B----4-:R-:W-:-:S02]  /*9b50*/  @!P0 IMAD.MOV.U32 R12, RZ, RZ, R9 ;  /* 0x000000ffff0c8224 */ /* 0x010fc400078e0009 */
[----:B--2---:R-:W-:-:S05]  /*9b60*/  @!P0 IMAD.MOV.U32 R13, RZ, RZ, R78 ;  /* 0x000000ffff0d8224 */ /* 0x004fca00078e004e */
[----:B------:R0:W2:Y:S02]  /*9b70*/  @!P0 LDG.E.U16 R220, desc[UR14][R12.64] ;  /* 0x0000000e0cdc8981 */ /* 0x0000a4000c1e1500 */
[----:B0-----:R-:W-:Y:S02]  /*9b80*/  @!P0 IMAD.MOV.U32 R12, RZ, RZ, R87 ;  /* 0x000000ffff0c8224 */ /* 0x001fe400078e0057 */
[----:B------:R-:W-:-:S05]  /*9b90*/  @!P0 IMAD.MOV.U32 R13, RZ, RZ, R76 ;  /* 0x000000ffff0d8224 */ /* 0x000fca00078e004c */
[----:B------:R0:W4:Y:S02]  /*9ba0*/  @!P0 LDG.E.U16 R219, desc[UR14][R12.64] ;  /* 0x0000000e0cdb8981 */ /* 0x000124000c1e1500 */
[----:B0-----:R-:W-:Y:S02]  /*9bb0*/  @!P0 IMAD.MOV.U32 R12, RZ, RZ, R85 ;  /* 0x000000ffff0c8224 */ /* 0x001fe400078e0055 */
[----:B------:R-:W-:-:S05]  /*9bc0*/  @!P0 IMAD.MOV.U32 R13, RZ, RZ, R74 ;  /* 0x000000ffff0d8224 */ /* 0x000fca00078e004a */
[----:B------:R0:W2:Y:S02]  /*9bd0*/  @!P0 LDG.E.U16 R218, desc[UR14][R12.64] ;  /* 0x0000000e0cda8981 */ /* 0x0000a4000c1e1500 */
        /* <DEDUP_REMOVED lines=17> */
[----:B------:R0:W2:Y:S04]  /*9cf0*/  @!P0 LDG.E.U16 R20, desc[UR14][R12.64] ;  /* 0x0000000e0c148981 */ /* 0x0000a8000c1e1500 */
[----:B------:R-:W3:Y:S04]  /*9d00*/  LDL R13, [R1+0x12c] ;  /* 0x00012c00010d7983 */ /* 0x000ee80000100800 */
[----:B------:R1:W-:Y:S04]  /*9d10*/  STS.U16 [R14+UR12+0x480], R11 ;  /* 0x0004800b0e007988 */ /* 0x0003e8000800040c */
[----:B------:R-:W4:Y:S04]  /*9d20*/  LDL.LU R90, [R1+0x118] ;  /* 0x00011800015a7983 */ /* 0x000f280000300800 */
[----:B-1----:R-:W2:Y:S01]  /*9d30*/  LDL.LU R14, [R1+0x114] ;  /* 0x00011400010e7983 */ /* 0x002ea20000300800 */
[----:B------:R-:W-:Y:S01]  /*9d40*/  PRMT R19, RZ, 0x7610, R19 ;  /* 0x00007610ff137816 */ /* 0x000fe20000000013 */
[----:B0-----:R-:W-:Y:S01]  /*9d50*/  @!P0 IMAD.MOV.U32 R12, RZ, RZ, R71 ;  /* 0x000000ffff0c8224 */ /* 0x001fe200078e0047 */
[----:B------:R-:W-:Y:S01]  /*9d60*/  PRMT R18, RZ, 0x7610, R18 ;  /* 0x00007610ff127816 */ /* 0x000fe20000000012 */
[----:B------:R-:W4:Y:S01]  /*9d70*/  LDL.LU R11, [R1+0x10c] ;  /* 0x00010c00010b7983 */ /* 0x000f220000300800 */
[----:B------:R-:W-:-:S03]  /*9d80*/  PRMT R17, RZ, 0x7610, R17 ;  /* 0x00007610ff117816 */ /* 0x000fc60000000011 */
[----:B---3--:R0:W3:Y:S02]  /*9d90*/  @!P0 LDG.E.U16 R19, desc[UR14][R12.64] ;  /* 0x0000000e0c138981 */ /* 0x0080e4000c1e1500 */
[----:B0-----:R-:W0:Y:S02]  /*9da0*/  S2R R13, SR_TID.X ;  /* 0x00000000000d7919 */ /* 0x001e240000002100 */
[C---:B0-----:R-:W-:Y:S02]  /*9db0*/  LOP3.LUT R12, R13.reuse, 0x3f, RZ, 0xc0, !PT ;  /* 0x0000003f0d0c7812 */ /* 0x041fe400078ec0ff */
[----:B------:R-:W-:-:S05]  /*9dc0*/  LOP3.LUT R13, R13, 0xc0, RZ, 0xc0, !PT ;  /* 0x000000c00d0d7812 */ /* 0x000fca00078ec0ff */
[----:B------:R-:W-:-:S04]  /*9dd0*/  IMAD R13, R13, 0x40, R12 ;  /* 0x000000400d0d7824 */ /* 0x000fc800078e020c */
[----:B------:R-:W-:-:S05]  /*9de0*/  IMAD.SHL.U32 R13, R13, 0x2, RZ ;  /* 0x000000020d0d7824 */ /* 0x000fca00078e00ff */
[----:B------:R-:W-:Y:S01]  /*9df0*/  LOP3.LUT R13, R13, 0x10, RZ, 0x3c, !PT ;  /* 0x000000100d0d7812 */ /* 0x000fe200078e3cff */
[----:B------:R-:W-:-:S04]  /*9e00*/  @!P0 IMAD.MOV.U32 R12, RZ, RZ, R69 ;  /* 0x000000ffff0c8224 */ /* 0x000fc800078e0045 */
[----:B------:R0:W-:Y:S02]  /*9e10*/  STS.U16 [R13+UR12+0x8480], R10 ;  /* 0x0084800a0d007988 */ /* 0x0001e4000800040c */
[----:B0-----:R-:W-:Y:S02]  /*9e20*/  @!P0 IMAD.MOV.U32 R13, RZ, RZ, R30 ;  /* 0x000000ffff0d8224 */ /* 0x001fe400078e001e */
[----:B------:R-:W3:Y:S04]  /*9e30*/  LDL.LU R10, [R1+0x104] ;  /* 0x00010400010a7983 */ /* 0x000ee80000300800 */
[----:B------:R0:W3:Y:S02]  /*9e40*/  @!P0 LDG.E.U16 R18, desc[UR14][R12.64] ;  /* 0x0000000e0c128981 */ /* 0x0000e4000c1e1500 */
[----:B0-----:R-:W0:Y:S01]  /*9e50*/  S2R R13, SR_TID.X ;  /* 0x00000000000d7919 */ /* 0x001e220000002100 */
[----:B------:R-:W1:Y:S01]  /*9e60*/  S2R R30, SR_TID.X ;  /* 0x00000000001e7919 */ /* 0x000e620000002100 */
[----:B0-----:R-:W-:-:S02]  /*9e70*/  LOP3.LUT R12, R13, 0x3f, RZ, 0xc0, !PT ;  /* 0x0000003f0d0c7812 */ /* 0x001fc400078ec0ff */
[----:B------:R-:W-:-:S05]  /*9e80*/  LOP3.LUT R13, R13, 0xc0, RZ, 0xc0, !PT ;  /* 0x000000c00d0d7812 */ /* 0x000fca00078ec0ff */
[----:B------:R-:W-:-:S04]  /*9e90*/  IMAD R13, R13, 0x40, R12 ;  /* 0x000000400d0d7824 */ /* 0x000fc800078e020c */
[----:B------:R-:W-:-:S05]  /*9ea0*/  IMAD.SHL.U32 R13, R13, 0x2, RZ ;  /* 0x000000020d0d7824 */ /* 0x000fca00078e00ff */
[----:B------:R-:W-:-:S05]  /*9eb0*/  LOP3.LUT R13, R13, 0x10, RZ, 0x3c, !PT ;  /* 0x000000100d0d7812 */ /* 0x000fca00078e3cff */
[----:B------:R0:W-:Y:S04]  /*9ec0*/  STS.U16 [R13+UR12+0x880], R29 ;  /* 0x0008801d0d007988 */ /* 0x0001e8000800040c */
[----:B0-----:R-:W3:Y:S01]  /*9ed0*/  LDL.LU R29, [R1+0x8b0] ;  /* 0x0008b000011d7983 */ /* 0x001ee20000300800 */
[----:B------:R-:W-:-:S03]  /*9ee0*/  @!P0 IMAD.MOV.U32 R13, RZ, RZ, R2 ;  /* 0x000000ffff0d8224 */ /* 0x000fc600078e0002 */
[----:B------:R0:W-:Y:S02]  /*9ef0*/  STL [R1+0x64c], R2 ;  /* 0x00064c0201007387 */ /* 0x0001e40000100800 */
[----:B0-----:R-:W0:Y:S01]  /*9f00*/  S2R R2, SR_TID.X ;  /* 0x0000000000027919 */ /* 0x001e220000002100 */
[----:B-1----:R-:W-:Y:S01]  /*9f10*/  LOP3.LUT R30, R30, 0x3f, RZ, 0xc0, !PT ;  /* 0x0000003f1e1e7812 */ /* 0x002fe200078ec0ff */
[----:B------:R-:W-:-:S05]  /*9f20*/  @!P0 IMAD.MOV.U32 R12, RZ, RZ, R88 ;  /* 0x000000ffff0c8224 */ /* 0x000fca00078e0058 */
[----:B------:R2:W3:Y:S01]  /*9f30*/  @!P0 LDG.E.U16 R17, desc[UR14][R12.64] ;  /* 0x0000000e0c118981 */ /* 0x0004e2000c1e1500 */
[----:B0-----:R-:W-:-:S05]  /*9f40*/  LOP3.LUT R2, R2, 0xc0, RZ, 0xc0, !PT ;  /* 0x000000c002027812 */ /* 0x001fca00078ec0ff */
[----:B------:R-:W-:Y:S02]  /*9f50*/  IMAD R2, R2, 0x40, R30 ;  /* 0x0000004002027824 */ /* 0x000fe400078e021e */
[----:B------:R-:W3:Y:S02]  /*9f60*/  LDL.LU R30, [R1+0x8ac] ;  /* 0x0008ac00011e7983 */ /* 0x000ee40000300800 */
[----:B------:R-:W-:-:S05]  /*9f70*/  IMAD.SHL.U32 R2, R2, 0x2, RZ ;  /* 0x0000000202027824 */ /* 0x000fca00078e00ff */
[----:B------:R-:W-:Y:S01]  /*9f80*/  LOP3.LUT R2, R2, 0x10, RZ, 0x3c, !PT ;  /* 0x0000001002027812 */ /* 0x000fe200078e3cff */
[----:B--2---:R-:W-:-:S04]  /*9f90*/  @!P0 IMAD.MOV.U32 R13, RZ, RZ, R14 ;  /* 0x000000ffff0d8224 */ /* 0x004fc800078e000e */
[----:B------:R0:W-:Y:S04]  /*9fa0*/  STS.U16 [R2+UR12+0x8880], R31 ;  /* 0x0088801f02007988 */ /* 0x0001e8000800040c */
[----:B0-----:R-:W2:Y:S04]  /*9fb0*/  LDL.LU R31, [R1+0x8a8] ;  /* 0x0008a800011f7983 */ /* 0x001ea80000300800 */
[----:B------:R0:W-:Y:S04]  /*9fc0*/  STL [R1+0x650], R14 ;  /* 0x0006500e01007387 */ /* 0x0001e80000100800 */
[----:B0-----:R-:W3:Y:S01]  /*9fd0*/  LDL.LU R14, [R1+0x110] ;  /* 0x00011000010e7983 */ /* 0x001ee20000300800 */
[----:B------:R-:W-:Y:S01]  /*9fe0*/  PRMT R16, RZ, 0x7610, R16 ;  /* 0x00007610ff107816 */ /* 0x000fe20000000010 */
[----:B----4-:R-:W-:-:S02]  /*9ff0*/  @!P0 IMAD.MOV.U32 R12, RZ, RZ, R90 ;  /* 0x000000ffff0c8224 */ /* 0x010fc400078e005a */
[----:B------:R0:W-:Y:S04]  /*a000*/  STS.U16 [R2+UR12+0xc80], R32 ;  /* 0x000c802002007988 */ /* 0x0001e8000800040c */
[----:B------:R1:W4:Y:S04]  /*a010*/  @!P0 LDG.E.U16 R16, desc[UR14][R12.64] ;  /* 0x0000000e0c108981 */ /* 0x000328000c1e1500 */
[----:B0-----:R-:W2:Y:S01]  /*a020*/  LDL.LU R32, [R1+0x8a4] ;  /* 0x0008a40001207983 */ /* 0x001ea20000300800 */
[----:B-1----:R-:W-:Y:S01]  /*a030*/  @!P0 IMAD.MOV.U32 R13, RZ, RZ, R11 ;  /* 0x000000ffff0d8224 */ /* 0x002fe200078e000b */
[----:B------:R-:W-:-:S02]  /*a040*/  PRMT R15, RZ, 0x7610, R15 ;  /* 0x00007610ff0f7816 */ /* 0x000fc4000000000f */
[----:B------:R-:W-:Y:S04]  /*a050*/  STS.U16 [R2+UR12+0x8c80], R33 ;  /* 0x008c802102007988 */ /* 0x000fe8000800040c */
[----:B---3--:R-:W-:Y:S04]  /*a060*/  STL [R1+0x658], R14 ;  /* 0x0006580e01007387 */ /* 0x008fe80000100800 */
[----:B------:R0:W-:Y:S04]  /*a070*/  STL [R1+0x654], R11 ;  /* 0x0006540b01007387 */ /* 0x0001e80000100800 */
[----:B0-----:R-:W3:Y:S01]  /*a080*/  LDL R11, [R1+0x108] ;  /* 0x00010800010b7983 */ /* 0x001ee20000100800 */
[----:B------:R-:W-:-:S02]  /*a090*/  @!P0 IMAD.MOV.U32 R12, RZ, RZ, R14 ;  /* 0x000000ffff0c8224 */ /* 0x000fc400078e000e */
[----:B------:R-:W0:Y:S03]  /*a0a0*/  S2R R14, SR_TID.X ;  /* 0x00000000000e7919 */ /* 0x000e260000002100 */
[----:B------:R1:W4:Y:S04]  /*a0b0*/  @!P0 LDG.E.U16 R15, desc[UR14][R12.64] ;  /* 0x0000000e0c0f8981 */ /* 0x000328000c1e1500 */
[----:B------:R-:W2:Y:S04]  /*a0c0*/  LDL.LU R33, [R1+0x8a0] ;  /* 0x0008a00001217983 */ /* 0x000ea80000300800 */
[----:B------:R0:W-:Y:S01]  /*a0d0*/  STL [R1+0x65c], R10 ;  /* 0x00065c0a01007387 */ /* 0x0001e20000100800 */
[----:B-1----:R-:W-:Y:S01]  /*a0e0*/  @!P0 IMAD.MOV.U32 R13, RZ, RZ, R10 ;  /* 0x000000ffff0d8224 */ /* 0x002fe200078e000a */
[----:B0-----:R-:W-:-:S02]  /*a0f0*/  LOP3.LUT R2, R14, 0x3f, RZ, 0xc0, !PT ;  /* 0x0000003f0e027812 */ /* 0x001fc400078ec0ff */
[----:B------:R-:W-:-:S05]  /*a100*/  LOP3.LUT R10, R14, 0xc0, RZ, 0xc0, !PT ;  /* 0x000000c00e0a7812 */ /* 0x000fca00078ec0ff */
[----:B------:R-:W-:Y:S02]  /*a110*/  IMAD R10, R10, 0x40, R2 ;  /* 0x000000400a0a7824 */ /* 0x000fe400078e0202 */
[----:B------:R-:W0:Y:S02]  /*a120*/  S2R R2, SR_TID.X ;  /* 0x0000000000027919 */ /* 0x000e240000002100 */
[----:B------:R-:W-:-:S05]  /*a130*/  IMAD.SHL.U32 R10, R10, 0x2, RZ ;  /* 0x000000020a0a7824 */ /* 0x000fca00078e00ff */
[----:B------:R-:W-:-:S05]  /*a140*/  LOP3.LUT R10, R10, 0x10, RZ, 0x3c, !PT ;  /* 0x000000100a0a7812 */ /* 0x000fca00078e3cff */
[----:B------:R1:W-:Y:S04]  /*a150*/  STS.U16 [R10+UR12+0x1080], R34 ;  /* 0x001080220a007988 */ /* 0x0003e8000800040c */
[----:B------:R1:W-:Y:S01]  /*a160*/  STS.U16 [R10+UR12+0x9080], R35 ;  /* 0x009080230a007988 */ /* 0x0003e2000800040c */
[----:B0-----:R-:W-:-:S03]  /*a170*/  LOP3.LUT R14, R2, 0xc0, RZ, 0xc0, !PT ;  /* 0x000000c0020e7812 */ /* 0x001fc600078ec0ff */
[----:B------:R0:W-:Y:S04]  /*a180*/  STS.U16 [R10+UR12+0x1480], R36 ;  /* 0x001480240a007988 */ /* 0x0001e8000800040c */
[----:B------:R0:W-:Y:S04]  /*a190*/  STS.U16 [R10+UR12+0x9480], R37 ;  /* 0x009480250a007988 */ /* 0x0001e8000800040c */
[----:B------:R0:W-:Y:S04]  /*a1a0*/  STS.U16 [R10+UR12+0x1880], R38 ;  /* 0x001880260a007988 */ /* 0x0001e8000800040c */
[----:B------:R0:W-:Y:S04]  /*a1b0*/  STS.U16 [R10+UR12+0x9880], R39 ;  /* 0x009880270a007988 */ /* 0x0001e8000800040c */
[----:B------:R0:W-:Y:S04]  /*a1c0*/  STS.U16 [R10+UR12+0x1c80], R251 ;  /* 0x001c80fb0a007988 */ /* 0x0001e8000800040c */
[----:B------:R-:W-:Y:S04]  /*a1d0*/  STS.U16 [R10+UR12+0x9c80], R250 ;  /* 0x009c80fa0a007988 */ /* 0x000fe8000800040c */
[----:B-1----:R-:W2:Y:S04]  /*a1e0*/  LDL.LU R34, [R1+0x89c] ;  /* 0x00089c0001227983 */ /* 0x002ea80000300800 */
[----:B------:R-:W2:Y:S04]  /*a1f0*/  LDL.LU R35, [R1+0x898] ;  /* 0x0008980001237983 */ /* 0x000ea80000300800 */
[----:B0-----:R-:W2:Y:S04]  /*a200*/  LDL.LU R36, [R1+0x894] ;  /* 0x0008940001247983 */ /* 0x001ea80000300800 */
[----:B------:R-:W2:Y:S04]  /*a210*/  LDL.LU R37, [R1+0x890] ;  /* 0x0008900001257983 */ /* 0x000ea80000300800 */
[----:B------:R-:W2:Y:S04]  /*a220*/  LDL.LU R38, [R1+0x88c] ;  /* 0x00088c0001267983 */ /* 0x000ea80000300800 */
[----:B------:R-:W2:Y:S01]  /*a230*/  LDL.LU R39, [R1+0x888] ;  /* 0x0008880001277983 */ /* 0x000ea20000300800 */
[----:B------:R-:W-:Y:S01]  /*a240*/  PRMT R8, RZ, 0x7610, R8 ;  /* 0x00007610ff087816 */ /* 0x000fe20000000008 */
[----:B------:R-:W-:-:S02]  /*a250*/  IMAD.MOV.U32 R251, RZ, RZ, R93 ;  /* 0x000000fffffb7224 */ /* 0x000fc400078e005d */
[----:B---3--:R-:W-:Y:S01]  /*a260*/  @!P0 IMAD.MOV.U32 R12, RZ, RZ, R11 ;  /* 0x000000ffff0c8224 */ /* 0x008fe200078e000b */
[----:B------:R-:W-:-:S04]  /*a270*/  LOP3.LUT R11, R2, 0x3f, RZ, 0xc0, !PT ;  /* 0x0000003f020b7812 */ /* 0x000fc800078ec0ff */
[----:B------:R0:W3:Y:S01]  /*a280*/  @!P0 LDG.E.U16 R8, desc[UR14][R12.64] ;  /* 0x0000000e0c088981 */ /* 0x0000e2000c1e1500 */
[----:B------:R-:W-:-:S04]  /*a290*/  IMAD R14, R14, 0x40, R11 ;  /* 0x000000400e0e7824 */ /* 0x000fc800078e020b */
[----:B------:R-:W-:Y:S01]  /*a2a0*/  IMAD.SHL.U32 R14, R14, 0x2, RZ ;  /* 0x000000020e0e7824 */ /* 0x000fe200078e00ff */
[----:B------:R-:W-:-:S04]  /*a2b0*/  LOP3.LUT R2, R2, 0xc0, RZ, 0xc0, !PT ;  /* 0x000000c002027812 */ /* 0x000fc800078ec0ff */
[----:B------:R-:W-:Y:S01]  /*a2c0*/  LOP3.LUT R14, R14, 0x20, RZ, 0x3c, !PT ;  /* 0x000000200e0e7812 */ /* 0x000fe200078e3cff */
[----:B------:R-:W-:-:S04]  /*a2d0*/  IMAD R2, R2, 0x40, R11 ;  /* 0x0000004002027824 */ /* 0x000fc800078e020b */
[----:B------:R1:W-:Y:S04]  /*a2e0*/  STS.U16 [R14+UR12+0x100], R40 ;  /* 0x000100280e007988 */ /* 0x0003e8000800040c */
[----:B------:R-:W-:Y:S04]  /*a2f0*/  STS.U16 [R14+UR12+0x8100], R41 ;  /* 0x008100290e007988 */ /* 0x000fe8000800040c */
[----:B------:R-:W-:Y:S01]  /*a300*/  STS.U16 [R14+UR12+0x500], R42 ;  /* 0x0005002a0e007988 */ /* 0x000fe2000800040c */
[----:B------:R-:W-:-:S03]  /*a310*/  IMAD.SHL.U32 R2, R2, 0x2, RZ ;  /* 0x0000000202027824 */ /* 0x000fc600078e00ff */
[----:B------:R-:W-:Y:S04]  /*a320*/  STS.U16 [R14+UR12+0x8500], R43 ;  /* 0x0085002b0e007988 */ /* 0x000fe8000800040c */
[----:B------:R-:W-:Y:S04]  /*a330*/  STS.U16 [R14+UR12+0x900], R44 ;  /* 0x0009002c0e007988 */ /* 0x000fe8000800040c */
[----:B------:R-:W-:Y:S04]  /*a340*/  STS.U16 [R14+UR12+0x8900], R45 ;  /* 0x0089002d0e007988 */ /* 0x000fe8000800040c */
[----:B------:R-:W-:Y:S04]  /*a350*/  STS.U16 [R14+UR12+0xd00], R46 ;  /* 0x000d002e0e007988 */ /* 0x000fe8000800040c */
[----:B------:R-:W-:Y:S01]  /*a360*/  STS.U16 [R14+UR12+0x8d00], R47 ;  /* 0x008d002f0e007988 */ /* 0x000fe2000800040c */
[----:B------:R-:W-:-:S03]  /*a370*/  LOP3.LUT R2, R2, 0x30, RZ, 0x3c, !PT ;  /* 0x0000003002027812 */ /* 0x000fc600078e3cff */
[----:B------:R-:W-:Y:S04]  /*a380*/  STS.U16 [R14+UR12+0x1100], R48 ;  /* 0x001100300e007988 */ /* 0x000fe8000800040c */
        /* <DEDUP_REMOVED lines=14> */
[----:B------:R4:W-:Y:S04]  /*a470*/  STS.U16 [R2+UR12+0x8d80], R149 ;  /* 0x008d809502007988 */ /* 0x0009e8000800040c */
[----:B-1----:R-:W2:Y:S01]  /*a480*/  LDL.LU R40, [R1+0x884] ;  /* 0x0008840001287983 */ /* 0x002ea20000300800 */
[----:B----4-:R-:W1:Y:S03]  /*a490*/  S2R R149, SR_TID.X ;  /* 0x0000000000957919 */ /* 0x010e660000002100 */
[----:B------:R-:W-:Y:S04]  /*a4a0*/  STS.U16 [R2+UR12+0x1180], R61 ;  /* 0x0011803d02007988 */ /* 0x000fe8000800040c */
[----:B------:R-:W-:Y:S04]  /*a4b0*/  STS.U16 [R2+UR12+0x9180], R62 ;  /* 0x0091803e02007988 */ /* 0x000fe8000800040c */
[----:B------:R1:W-:Y:S04]  /*a4c0*/  STS.U16 [R2+UR12+0x1580], R150 ;  /* 0x0015809602007988 */ /* 0x0003e8000800040c */
[----:B------:R-:W-:Y:S04]  /*a4d0*/  STS.U16 [R2+UR12+0x9580], R63 ;  /* 0x0095803f02007988 */ /* 0x000fe8000800040c */
[----:B------:R-:W-:Y:S04]  /*a4e0*/  STS.U16 [R2+UR12+0x1980], R64 ;  /* 0x0019804002007988 */ /* 0x000fe8000800040c */
[----:B------:R-:W2:Y:S01]  /*a4f0*/  LDL.LU R41, [R1+0x880] ;  /* 0x0008800001297983 */ /* 0x000ea20000300800 */
[----:B-1----:R-:W-:-:S02]  /*a500*/  LOP3.LUT R150, R149, 0x3f, RZ, 0xc0, !PT ;  /* 0x0000003f95967812 */ /* 0x002fc400078ec0ff */
[C---:B------:R-:W-:Y:S01]  /*a510*/  LOP3.LUT R10, R149.reuse, 0xc0, RZ, 0xc0, !PT ;  /* 0x000000c0950a7812 */ /* 0x040fe200078ec0ff */
[----:B------:R-:W-:Y:S04]  /*a520*/  STS.U16 [R2+UR12+0x9980], R65 ;  /* 0x0099804102007988 */ /* 0x000fe8000800040c */
[----:B------:R-:W-:Y:S01]  /*a530*/  IMAD R10, R10, 0x40, R150 ;  /* 0x000000400a0a7824 */ /* 0x000fe200078e0296 */
[----:B------:R-:W2:Y:S03]  /*a540*/  LDL.LU R42, [R1+0x87c] ;  /* 0x00087c00012a7983 */ /* 0x000ea60000300800 */
[----:B------:R-:W-:Y:S01]  /*a550*/  IMAD.SHL.U32 R10, R10, 0x2, RZ ;  /* 0x000000020a0a7824 */ /* 0x000fe200078e00ff */
[----:B------:R-:W-:Y:S04]  /*a560*/  STS.U16 [R2+UR12+0x1d80], R247 ;  /* 0x001d80f702007988 */ /* 0x000fe8000800040c */
[----:B------:R-:W-:Y:S01]  /*a570*/  LOP3.LUT R10, R10, 0x40, RZ, 0x3c, !PT ;  /* 0x000000400a0a7812 */ /* 0x000fe200078e3cff */
[----:B------:R1:W-:Y:S04]  /*a580*/  STS.U16 [R2+UR12+0x9d80], R246 ;  /* 0x009d80f602007988 */ /* 0x0003e8000800040c */
[----:B------:R-:W-:Y:S04]  /*a590*/  STS.U16 [R10+UR12+0x200], R66 ;  /* 0x000200420a007988 */ /* 0x000fe8000800040c */
[----:B------:R-:W2:Y:S01]  /*a5a0*/  LDL.LU R43, [R1+0x878] ;  /* 0x00087800012b7983 */ /* 0x000ea20000300800 */
[----:B-1----:R-:W-:-:S03]  /*a5b0*/  LOP3.LUT R2, R149, 0xc0, RZ, 0xc0, !PT ;  /* 0x000000c095027812 */ /* 0x002fc600078ec0ff */
[----:B------:R-:W-:Y:S02]  /*a5c0*/  STS.U16 [R10+UR12+0x8200], R67 ;  /* 0x008200430a007988 */ /* 0x000fe4000800040c */
[----:B------:R-:W-:Y:S02]  /*a5d0*/  IMAD R2, R2, 0x40, R150 ;  /* 0x0000004002027824 */ /* 0x000fe400078e0296 */
[----:B------:R-:W-:Y:S04]  /*a5e0*/  STS.U16 [R10+UR12+0x600], R148 ;  /* 0x000600940a007988 */ /* 0x000fe8000800040c */
[----:B------:R-:W-:Y:S01]  /*a5f0*/  STS.U16 [R10+UR12+0x8600], R147 ;  /* 0x008600930a007988 */ /* 0x000fe2000800040c */
[----:B------:R-:W-:-:S03]  /*a600*/  IMAD.SHL.U32 R2, R2, 0x2, RZ ;  /* 0x0000000202027824 */ /* 0x000fc600078e00ff */
        /* <DEDUP_REMOVED lines=13> */
[----:B------:R-:W-:Y:S04]  /*a6e0*/  STS.U16 [R2+UR12+0x280], R136 ;  /* 0x0002808802007988 */ /* 0x000fe8000800040c */
[----:B------:R-:W-:Y:S01]  /*a6f0*/  STS.U16 [R2+UR12+0x8280], R135 ;  /* 0x0082808702007988 */ /* 0x000fe2000800040c */
[----:B-1----:R-:W-:-:S03]  /*a700*/  LOP3.LUT R10, R151, 0xc0, RZ, 0xc0, !PT ;  /* 0x000000c0970a7812 */ /* 0x002fc600078ec0ff */
[----:B------:R-:W-:Y:S04]  /*a710*/  STS.U16 [R2+UR12+0x680], R134 ;  /* 0x0006808602007988 */ /* 0x000fe8000800040c */
[----:B------:R-:W-:Y:S01]  /*a720*/  STS.U16 [R2+UR12+0x8680], R133 ;  /* 0x0086808502007988 */ /* 0x000fe2000800040c */
[----:B------:R-:W-:-:S03]  /*a730*/  IMAD R10, R10, 0x40, R109 ;  /* 0x000000400a0a7824 */ /* 0x000fc600078e026d */
        /* <DEDUP_REMOVED lines=27> */
[----:B------:R-:W2:Y:S04]  /*a8f0*/  LDL.LU R45, [R1+0x870] ;  /* 0x00087000012d7983 */ /* 0x000ea80000300800 */
[----:B------:R-:W-:Y:S04]  /*a900*/  STS.U16 [R10+UR12+0x1300], R114 ;  /* 0x001300720a007988 */ /* 0x000fe8000800040c */
        /* <DEDUP_REMOVED lines=13> */
[----:B------:R1:W-:Y:S04]  /*a9e0*/  STS.U16 [R10+UR12+0x9f00], R240 ;  /* 0x009f00f00a007988 */ /* 0x0003e8000800040c */
        /* <DEDUP_REMOVED lines=21> */
[----:B------:R-:W-:Y:S01]  /*ab40*/  STS.U16 [R2+UR12+0x1780], R97 ;  /* 0x0017806102007988 */ /* 0x000fe2000800040c */
[----:B-1----:R-:W-:-:S03]  /*ab50*/  IMAD.MOV.U32 R10, RZ, RZ, R89 ;  /* 0x000000ffff0a7224 */ /* 0x002fc600078e0059 */
[----:B------:R-:W2:Y:S01]  /*ab60*/  LDL.LU R64, [R1+0x824] ;  /* 0x0008240001407983 */ /* 0x000ea20000300800 */
[----:B0-----:R-:W-:-:S03]  /*ab70*/  IMAD.MOV.U32 R12, RZ, RZ, R88 ;  /* 0x000000ffff0c7224 */ /* 0x001fc600078e0058 */
[----:B------:R-:W-:Y:S01]  /*ab80*/  STS.U16 [R2+UR12+0x9780], R96 ;  /* 0x0097806002007988 */ /* 0x000fe2000800040c */
[----:B------:R-:W-:-:S03]  /*ab90*/  IMAD.MOV.U32 R11, RZ, RZ, R91 ;  /* 0x000000ffff0b7224 */ /* 0x000fc600078e005b */
[----:B------:R-:W2:Y:S01]  /*aba0*/  LDL.LU R65, [R1+0x820] ;  /* 0x0008200001417983 */ /* 0x000ea20000300800 */
[----:B------:R-:W-:-:S03]  /*abb0*/  IMAD.MOV.U32 R14, RZ, RZ, R90 ;  /* 0x000000ffff0e7224 */ /* 0x000fc600078e005a */
[----:B------:R-:W-:Y:S04]  /*abc0*/  STS.U16 [R2+UR12+0x1b80], R95 ;  /* 0x001b805f02007988 */ /* 0x000fe8000800040c */
[----:B------:R-:W2:Y:S04]  /*abd0*/  LDL.LU R66, [R1+0x81c] ;  /* 0x00081c0001427983 */ /* 0x000ea80000300800 */
[----:B------:R-:W-:Y:S01]  /*abe0*/  STS.U16 [R2+UR12+0x9b80], R252 ;  /* 0x009b80fc02007988 */ /* 0x000fe2000800040c */
[----:B------:R-:W-:-:S03]  /*abf0*/  IMAD.MOV.U32 R13, RZ, RZ, R94 ;  /* 0x000000ffff0d7224 */ /* 0x000fc600078e005e */
[----:B------:R-:W2:Y:S04]  /*ac00*/  LDL.LU R67, [R1+0x818] ;  /* 0x0008180001437983 */ /* 0x000ea80000300800 */
[----:B------:R-:W-:Y:S04]  /*ac10*/  STS.U16 [R2+UR12+0x1f80], R239 ;  /* 0x001f80ef02007988 */ /* 0x000fe8000800040c */
[----:B------:R0:W-:Y:S04]  /*ac20*/  STS.U16 [R2+UR12+0x9f80], R238 ;  /* 0x009f80ee02007988 */ /* 0x0001e8000800040c */
[----:B------:R-:W4:Y:S04]  /*ac30*/  LDL.LU.64 R88, [R1] ;  /* 0x0000000001587983 */ /* 0x000f280000300a00 */
[----:B------:R-:W4:Y:S01]  /*ac40*/  LDL.LU.64 R90, [R1+0x8] ;  /* 0x00000800015a7983 */ /* 0x000f220000300a00 */
[----:B0-----:R-:W-:-:S03]  /*ac50*/  IMAD.MOV.U32 R2, RZ, RZ, R92 ;  /* 0x000000ffff027224 */ /* 0x001fc600078e005c */
[----:B------:R-:W4:Y:S04]  /*ac60*/  LDL.LU.64 R92, [R1+0x10] ;  /* 0x00001000015c7983 */ /* 0x000f280000300a00 */
        /* <DEDUP_REMOVED lines=28> */
[----:B------:R-:W4:Y:S01]  /*ae30*/  LDL.LU.64 R150, [R1+0xf8] ;  /* 0x0000f80001967983 */ /* 0x000f220000300a00 */
        /* <DEDUP_REMOVED lines=32> */
[----:B---3--:R-:W-:Y:S01]  /*b040*/  STS.U16 [R238+UR12+0x13e00], R8 ;  /* 0x013e0008ee007988 */ /* 0x008fe2000800040c */
[----:B------:R0:W-:Y:S06]  /*b050*/  MEMBAR.ALL.CTA ;  /* 0x0000000000007992 */ /* 0x0001ec0000008000 */
[----:B0-----:R-:W0:Y:S01]  /*b060*/  FENCE.VIEW.ASYNC.S ;  /* 0x00000000000073c6 */ /* 0x001e220000000000 */
[----:B------:R-:W-:-:S04]  /*b070*/  USHF.L.U32 UR4, UR24, 0x7, URZ ;  /* 0x0000000718047899 */ /* 0x000fc8000800063f */
[----:B------:R-:W-:Y:S01]  /*b080*/  ULOP3.LUT UR4, UR4, 0x200, URZ, 0xc0, !UPT ;  /* 0x0000020004047892 */ /* 0x000fe2000f8ec03f */
[----:B0-----:R-:W-:Y:S03]  /*b090*/  BAR.SYNC.DEFER_BLOCKING 0x0 ;  /* 0x0000000000007b1d */ /* 0x001fe60000010000 */
[----:B------:R-:W-:-:S04]  /*b0a0*/  ULEA.HI UR4, UR12, UR4, URZ, 0x1c ;  /* 0x000000040c047291 */ /* 0x000fc8000f8fe03f */
[----:B------:R-:W-:Y:S01]  /*b0b0*/  ULOP3.LUT UR8, UR4, 0x3fff, URZ, 0xc0, !UPT ;  /* 0x00003fff04087892 */ /* 0x000fe2000f8ec03f */
[----:B------:R-:W-:Y:S02]  /*b0c0*/  UMOV UR9, 0x40000040 ;  /* 0x4000004000097882 */ /* 0x000fe40000000000 */
[----:B------:R-:W-:Y:S01]  /*b0d0*/  UMOV UR4, URZ ;  /* 0x0000003f00047c82 */ /* 0x000fe20008000000 */
[----:B----4-:R-:W-:-:S06]  /*b0e0*/  WARPGROUP.ARRIVE ;  /* 0x00000000000079c5 */ /* 0x010fcc0000000000 */
[----:B------:R-:W-:Y:S01]  /*b0f0*/  HGMMA.64x128x16.F32.BF16 R88, gdesc[UR8].tnspA, R88, gsb0 ;  /* 0x21e00000085879f0 */ /* 0x000fe20008001858 */
[----:B------:R-:W-:-:S04]  /*b100*/  UIADD3 UR8, UP0, UR8, 0x80, URZ ;  /* 0x0000008008087890 */ /* 0x000fc8000ff1e03f */
[----:B------:R-:W-:-:S03]  /*b110*/  UIADD3.X UR5, UR4, 0x40000040, URZ, UP0, !UPT ;  /* 0x4000004004057890 */ /* 0x000fc600087fe43f */
[----:B------:R-:W-:Y:S02]  /*b120*/  UMOV UR4, UR8 ;  /* 0x0000000800047c82 */ /* 0x000fe40008000000 */
[----:B------:R-:W-:Y:S01]  /*b130*/  UIADD3.64 UR20, UR4, 0x80, URZ ;  /* 0x0000008004147897 */ /* 0x000fe2000fffe03f */
[----:B------:R-:W-:Y:S02]  /*b140*/  WARPGROUP.DEPBAR.LE gsb0, 0x0 ;  /* 0x00008000000079c5 */ /* 0x000fe40000010000 */
[----:B------:R-:W-:-:S06]  /*b150*/  WARPGROUP.ARRIVE ;  /* 0x00000000000079c5 */ /* 0x000fcc0000000000 */
[----:B------:R-:W-:Y:S01]  /*b160*/  HGMMA.64x128x16.F32.BF16 R88, gdesc[UR4].tnspA, R88, gsb0 ;  /* 0x21e00000045879f0 */ /* 0x000fe20008001858 */
[----:B------:R-:W-:Y:S02]  /*b170*/  UIADD3.64 UR16, UR4, 0x100, URZ ;  /* 0x0000010004107897 */ /* 0x000fe4000fffe03f */
[----:B------:R-:W-:Y:S02]  /*b180*/  WARPGROUP.DEPBAR.LE gsb0, 0x0 ;  /* 0x00008000000079c5 */ /* 0x000fe40000010000 */
[----:B------:R-:W-:-:S07]  /*b190*/  WARPGROUP.ARRIVE ;  /* 0x00000000000079c5 */ /* 0x000fce0000000000 */
[----:B------:R-:W-:Y:S01]  /*b1a0*/  HGMMA.64x128x16.F32.BF16 R88, gdesc[UR20].tnspA, R88, gsb0 ;  /* 0x21e00000145879f0 */ /* 0x000fe20008001858 */
[----:B------:R0:W-:Y:S02]  /*b1b0*/  STL [R1+0x660], R3 ;  /* 0x0006600301007387 */ /* 0x0001e40000100800 */
[----:B------:R-:W-:Y:S02]  /*b1c0*/  WARPGROUP.DEPBAR.LE gsb0, 0x0 ;  /* 0x00008000000079c5 */ /* 0x000fe40000010000 */
[----:B------:R-:W-:-:S07]  /*b1d0*/  WARPGROUP.ARRIVE ;  /* 0x00000000000079c5 */ /* 0x000fce0000000000 */
[----:B------:R-:W-:Y:S01]  /*b1e0*/  HGMMA.64x128x16.F32.BF16 R88, gdesc[UR16].tnspA, R88, gsb0 ;  /* 0x21e00000105879f0 */ /* 0x000fe20008001858 */
[----:B0-----:R-:W-:Y:S02]  /*b1f0*/  IMAD.MOV.U32 R3, RZ, RZ, R251 ;  /* 0x000000ffff037224 */ /* 0x001fe400078e00fb */
[----:B------:R-:W-:Y:S01]  /*b200*/  IMAD.MOV.U32 R8, RZ, RZ, R13 ;  /* 0x000000ffff087224 */ /* 0x000fe200078e000d */
[----:B------:R-:W-:Y:S02]  /*b210*/  WARPGROUP.DEPBAR.LE gsb0, 0x0 ;  /* 0x00008000000079c5 */ /* 0x000fe40000010000 */
[----:B------:R-:W-:Y:S04]  /*b220*/  STL.64 [R1], R88 ;  /* 0x0000005801007387 */ /* 0x000fe80000100a00 */
        /* <DEDUP_REMOVED lines=26> */
[----:B------:R-:W-:Y:S01]  /*b3d0*/  STL.64 [R1+0xd8], R142 ;  /* 0x0000d88e01007387 */ /* 0x000fe20000100a00 */
[----:B------:R-:W-:-:S03]  /*b3e0*/  IMAD.MOV.U32 R217, RZ, RZ, R151 ;  /* 0x000000ffffd97224 */ /* 0x000fc600078e0097 */
[----:B------:R-:W-:Y:S01]  /*b3f0*/  STL.64 [R1+0xe0], R144 ;  /* 0x0000e09001007387 */ /* 0x000fe20000100a00 */
[----:B------:R-:W-:-:S03]  /*b400*/  IMAD.MOV.U32 R216, RZ, RZ, R149 ;  /* 0x000000ffffd87224 */ /* 0x000fc600078e0095 */
[----:B------:R-:W-:Y:S01]  /*b410*/  STL.64 [R1+0xe8], R146 ;  /* 0x0000e89201007387 */ /* 0x000fe20000100a00 */
[----:B------:R-:W-:-:S03]  /*b420*/  IMAD.MOV.U32 R19, RZ, RZ, R148 ;  /* 0x000000ffff137224 */ /* 0x000fc600078e0094 */
[----:B------:R-:W-:Y:S01]  /*b430*/  STL.64 [R1+0xf0], R148 ;  /* 0x0000f09401007387 */ /* 0x000fe20000100a00 */
[----:B------:R-:W-:-:S03]  /*b440*/  IMAD.MOV.U32 R17, RZ, RZ, R147 ;  /* 0x000000ffff117224 */ /* 0x000fc600078e0093 */
[----:B------:R0:W-:Y:S01]  /*b450*/  STL.64 [R1+0xf8], R150 ;  /* 0x0000f89601007387 */ /* 0x0001e20000100a00 */
[----:B------:R-:W-:Y:S02]  /*b460*/  IMAD.MOV.U32 R23, RZ, RZ, R146 ;  /* 0x000000ffff177224 */ /* 0x000fe400078e0092 */
[----:B------:R-:W-:Y:S02]  /*b470*/  IMAD.MOV.U32 R16, RZ, RZ, R145 ;  /* 0x000000ffff107224 */ /* 0x000fe400078e0091 */
[----:B------:R-:W-:Y:S02]  /*b480*/  IMAD.MOV.U32 R22, RZ, RZ, R144 ;  /* 0x000000ffff167224 */ /* 0x000fe400078e0090 */
[----:B------:R-:W-:Y:S02]  /*b490*/  IMAD.MOV.U32 R218, RZ, RZ, R142 ;  /* 0x000000ffffda7224 */ /* 0x000fe400078e008e */
[----:B------:R-:W-:Y:S01]  /*b4a0*/  IMAD.MOV.U32 R21, RZ, RZ, R143 ;  /* 0x000000ffff157224 */ /* 0x000fe200078e008f */
[----:B0-----:R-:W3:Y:S01]  /*b4b0*/  LDL.LU.64 R150, [R1+0x810] ;  /* 0x0008100001967983 */ /* 0x001ee20000300a00 */
[----:B------:R-:W-:-:S03]  /*b4c0*/  IMAD.MOV.U32 R18, RZ, RZ, R140 ;  /* 0x000000ffff127224 */ /* 0x000fc600078e008c */
[----:B------:R-:W3:Y:S01]  /*b4d0*/  LDL.LU.64 R148, [R1+0x808] ;  /* 0x0008080001947983 */ /* 0x000ee20000300a00 */
[----:B------:R-:W-:-:S03]  /*b4e0*/  IMAD.MOV.U32 R20, RZ, RZ, R141 ;  /* 0x000000ffff147224 */ /* 0x000fc600078e008d */
[----:B------:R-:W3:Y:S01]  /*b4f0*/  LDL.LU.64 R146, [R1+0x800] ;  /* 0x0008000001927983 */ /* 0x000ee20000300a00 */
[----:B------:R-:W-:-:S03]  /*b500*/  IMAD.MOV.U32 R219, RZ, RZ, R137 ;  /* 0x000000ffffdb7224 */ /* 0x000fc600078e0089 */
[----:B------:R-:W3:Y:S04]  /*b510*/  LDL.LU.64 R144, [R1+0x7f8] ;  /* 0x0007f80001907983 */ /* 0x000ee80000300a00 */
[----:B------:R-:W3:Y:S04]  /*b520*/  LDL.LU.64 R142, [R1+0x7f0] ;  /* 0x0007f000018e7983 */ /* 0x000ee80000300a00 */
[----:B------:R-:W3:Y:S04]  /*b530*/  LDL.LU.64 R140, [R1+0x7e8] ;  /* 0x0007e800018c7983 */ /* 0x000ee80000300a00 */
[----:B------:R-:W3:Y:S04]  /*b540*/  LDL.LU.64 R138, [R1+0x7e0] ;  /* 0x0007e000018a7983 */ /* 0x000ee80000300a00 */
[----:B------:R-:W3:Y:S04]  /*b550*/  LDL.LU.64 R136, [R1+0x7d8] ;  /* 0x0007d80001887983 */ /* 0x000ee80000300a00 */
[----:B------:R-:W3:Y:S04]  /*b560*/  LDL.LU.64 R134, [R1+0x7d0] ;  /* 0x0007d00001867983 */ /* 0x000ee80000300a00 */
[----:B------:R-:W3:Y:S01]  /*b570*/  LDL.LU.64 R132, [R1+0x7c8] ;  /* 0x0007c80001847983 */ /* 0x000ee20000300a00 */
[----:B------:R-:W-:-:S03]  /*b580*/  IMAD.MOV.U32 R251, RZ, RZ, R122 ;  /* 0x000000fffffb7224 */ /* 0x000fc600078e007a */
        /* <DEDUP_REMOVED lines=9> */
[----:B------:R-:W-:Y:S02]  /*b620*/  IMAD.MOV.U32 R248, RZ, RZ, R117 ;  /* 0x000000fffff87224 */ /* 0x000fe400078e0075 */
[----:B------:R-:W-:Y:S01]  /*b630*/  IMAD.MOV.U32 R246, RZ, RZ, R116 ;  /* 0x000000fffff67224 */ /* 0x000fe200078e0074 */
[----:B------:R-:W3:Y:S01]  /*b640*/  LDL.LU.64 R120, [R1+0x798] ;  /* 0x0007980001787983 */ /* 0x000ee20000300a00 */
[----:B------:R-:W-:Y:S02]  /*b650*/  IMAD.MOV.U32 R245, RZ, RZ, R115 ;  /* 0x000000fffff57224 */ /* 0x000fe400078e0073 */
[----:B------:R-:W-:Y:S01]  /*b660*/  IMAD.MOV.U32 R243, RZ, RZ, R114 ;  /* 0x000000fffff37224 */ /* 0x000fe200078e0072 */
[----:B------:R-:W3:Y:S01]  /*b670*/  LDL.LU.64 R118, [R1+0x790] ;  /* 0x0007900001767983 */ /* 0x000ee20000300a00 */
[----:B------:R-:W-:Y:S02]  /*b680*/  IMAD.MOV.U32 R244, RZ, RZ, R113 ;  /* 0x000000fffff47224 */ /* 0x000fe400078e0071 */
[----:B------:R-:W-:Y:S01]  /*b690*/  IMAD.MOV.U32 R242, RZ, RZ, R112 ;  /* 0x000000fffff27224 */ /* 0x000fe200078e0070 */
[----:B------:R-:W3:Y:S01]  /*b6a0*/  LDL.LU.64 R116, [R1+0x788] ;  /* 0x0007880001747983 */ /* 0x000ee20000300a00 */
[----:B------:R-:W-:-:S02]  /*b6b0*/  IMAD.MOV.U32 R241, RZ, RZ, R111 ;  /* 0x000000fffff17224 */ /* 0x000fc400078e006f */
        /* <DEDUP_REMOVED lines=34> */
[----:B------:R-:W3:Y:S04]  /*b8e0*/  LDL.LU.64 R92, [R1+0x728] ;  /* 0x00072800015c7983 */ /* 0x000ee80000300a00 */
[----:B------:R-:W3:Y:S04]  /*b8f0*/  LDL.LU.64 R90, [R1+0x720] ;  /* 0x00072000015a7983 */ /* 0x000ee80000300a00 */
[----:B------:R-:W3:Y:S04]  /*b900*/  LDL.LU.64 R88, [R1+0x718] ;  /* 0x0007180001587983 */ /* 0x000ee80000300a00 */
        /* <DEDUP_REMOVED lines=21> */
[----:B------:R1:W-:Y:S04]  /*ba60*/  STL [R1+0x66c], R217 ;  /* 0x00066cd901007387 */ /* 0x0003e80000100800 */
[----:B------:R4:W-:Y:S04]  /*ba70*/  STL [R1+0x668], R218 ;  /* 0x000668da01007387 */ /* 0x0009e80000100800 */
[----:B------:R2:W-:Y:S01]  /*ba80*/  STL [R1+0x664], R219 ;  /* 0x000664db01007387 */ /* 0x0005e20000100800 */
[----:B0-----:R-:W-:-:S02]  /*ba90*/  IMAD.MOV.U32 R216, RZ, RZ, R71 ;  /* 0x000000ffffd87224 */ /* 0x001fc400078e0047 */
[----:B-1----:R-:W-:Y:S02]  /*baa0*/  IMAD.MOV.U32 R217, RZ, RZ, R70 ;  /* 0x000000ffffd97224 */ /* 0x002fe400078e0046 */
[----:B----4-:R-:W-:Y:S02]  /*bab0*/  IMAD.MOV.U32 R218, RZ, RZ, R69 ;  /* 0x000000ffffda7224 */ /* 0x010fe400078e0045 */
[----:B--2---:R-:W-:Y:S02]  /*bac0*/  IMAD.MOV.U32 R219, RZ, RZ, R68 ;  /* 0x000000ffffdb7224 */ /* 0x004fe400078e0044 */
[----:B------:R-:W2:Y:S01]  /*bad0*/  LDL.LU R68, [R1+0x714] ;  /* 0x0007140001447983 */ /* 0x000ea20000300800 */
[----:B------:R-:W-:-:S03]  /*bae0*/  IMAD.MOV.U32 R19, RZ, RZ, R72 ;  /* 0x000000ffff137224 */ /* 0x000fc600078e0048 */
        /* <DEDUP_REMOVED lines=32> */
[----:B------:R-:W2:Y:S04]  /*bcf0*/  LDL.LU R85, [R1+0x6d0] ;  /* 0x0006d00001557983 */ /* 0x000ea80000300800 */
[----:B------:R-:W2:Y:S04]  /*bd00*/  LDL.LU R86, [R1+0x6cc] ;  /* 0x0006cc0001567983 */ /* 0x000ea80000300800 */
[----:B------:R-:W2:Y:S04]  /*bd10*/  LDL.LU R87, [R1+0x6c8] ;  /* 0x0006c80001577983 */ /* 0x000ea80000300800 */
[----:B------:R-:W4:Y:S01]  /*bd20*/  LDL.LU R0, [R1+0x6c4] ;  /* 0x0006c40001007983 */ /* 0x000f220000300800 */
[----:B------:R-:W-:-:S02]  /*bd30*/  IMAD.MOV.U32 R243, RZ, RZ, R9 ;  /* 0x000000fffff37224 */ /* 0x000fc400078e0009 */
[----:B------:R-:W0:Y:S01]  /*bd40*/  LDC R9, c[0x0][0x238] ;  /* 0x00008e00ff097b82 */ /* 0x000e220000000800 */
[----:B------:R-:W-:Y:S02]  /*bd50*/  IMAD.MOV.U32 R241, RZ, RZ, R8 ;  /* 0x000000fffff17224 */ /* 0x000fe400078e0008 */
[----:B------:R-:W-:Y:S02]  /*bd60*/  IMAD.MOV.U32 R242, RZ, RZ, R3 ;  /* 0x000000fffff27224 */ /* 0x000fe400078e0003 */
[----:B------:R-:W-:Y:S02]  /*bd70*/  IMAD.MOV.U32 R3, RZ, RZ, R12 ;  /* 0x000000ffff037224 */ /* 0x000fe400078e000c */
[----:B0-----:R-:W-:-:S04]  /*bd80*/  IMAD.SHL.U32 R9, R9, 0x40, RZ ;  /* 0x0000004009097824 */ /* 0x001fc800078e00ff */
[----:B------:R-:W-:-:S05]  /*bd90*/  IMAD.SHL.U32 R9, R9, 0x2, RZ ;  /* 0x0000000209097824 */ /* 0x000fca00078e00ff */
[-C--:B------:R-:W-:Y:S02]  /*bda0*/  IADD3 R8, P0, R6, R9.reuse, RZ ;  /* 0x0000000906087210 */ /* 0x080fe40007f1e0ff */
[----:B------:R-:W-:Y:S02]  /*bdb0*/  IADD3 R12, P1, R4, R9, RZ ;  /* 0x00000009040c7210 */ /* 0x000fe40007f3e0ff */
[----:B------:R-:W3:Y:S01]  /*bdc0*/  LDL R9, [R1+0x618] ;  /* 0x0006180001097983 */ /* 0x000ee20000100800 */
[----:B----4-:R-:W-:-:S03]  /*bdd0*/  IMAD.X R6, R7, 0x1, R0, P0 ;  /* 0x0000000107067824 */ /* 0x010fc600000e0600 */
[----:B------:R-:W4:Y:S01]  /*bde0*/  LDL.LU R7, [R1+0x5fc] ;  /* 0x0005fc0001077983 */ /* 0x000f220000300800 */
[----:B------:R-:W-:-:S03]  /*bdf0*/  IMAD.X R4, R5, 0x1, R0, P1 ;  /* 0x0000000105047824 */ /* 0x000fc600008e0600 */
[----:B------:R-:W2:Y:S02]  /*be00*/  LDL.LU R5, [R1+0x100] ;  /* 0x0001000001057983 */ /* 0x000ea40000300800 */
[----:B--2---:R-:W-:-:S05]  /*be10*/  VIADD R5, R5, 0x1 ;  /* 0x0000000105057836 */ /* 0x004fca0000000000 */
[----:B---3--:R-:W-:Y:S02]  /*be20*/  ISETP.NE.U32.AND P0, PT, R5, R9, PT ;  /* 0x000000090500720c */ /* 0x008fe40003f05070 */
[----:B------:R-:W0:Y:S01]  /*be30*/  LDC R9, c[0x0][0x238] ;  /* 0x00008e00ff097b82 */ /* 0x000e220000000800 */
[----:B------:R1:W-:Y:S01]  /*be40*/  STL [R1+0x100], R5 ;  /* 0x0001000501007387 */ /* 0x0003e20000100800 */
[----:B0-----:R-:W-:-:S04]  /*be50*/  IMAD.SHL.U32 R9, R9, 0x40, RZ ;  /* 0x0000004009097824 */ /* 0x001fc800078e00ff */
[----:B------:R-:W-:-:S05]  /*be60*/  IMAD.SHL.U32 R9, R9, 0x2, RZ ;  /* 0x0000000209097824 */ /* 0x000fca00078e00ff */
[----:B----4-:R-:W-:-:S05]  /*be70*/  IADD3 R7, P3, R7, R9, RZ ;  /* 0x0000000907077210 */ /* 0x010fca0007f7e0ff */
[----:B------:R0:W-:Y:S04]  /*be80*/  STL [R1+0x5fc], R7 ;  /* 0x0005fc0701007387 */ /* 0x0001e80000100800 */
[----:B-1----:R-:W2:Y:S04]  /*be90*/  LDL.LU R5, [R1+0x5f4] ;  /* 0x0005f40001057983 */ /* 0x002ea80000300800 */
[----:B0-----:R-:W3:Y:S01]  /*bea0*/  LDL.LU R7, [R1+0x5ec] ;  /* 0x0005ec0001077983 */ /* 0x001ee20000300800 */
[-C--:B--2---:R-:W-:Y:S02]  /*beb0*/  IADD3 R5, P4, R5, R9.reuse, RZ ;  /* 0x0000000905057210 */ /* 0x084fe40007f9e0ff */
[----:B---3--:R-:W-:-:S03]  /*bec0*/  IADD3 R7, P5, R7, R9, RZ ;  /* 0x0000000907077210 */ /* 0x008fc60007fbe0ff */
[----:B------:R0:W-:Y:S04]  /*bed0*/  STL [R1+0x5f4], R5 ;  /* 0x0005f40501007387 */ /* 0x0001e80000100800 */
[----:B------:R1:W-:Y:S04]  /*bee0*/  STL [R1+0x5ec], R7 ;  /* 0x0005ec0701007387 */ /* 0x0003e80000100800 */
[----:B0-----:R-:W2:Y:S04]  /*bef0*/  LDL.LU R5, [R1+0x5e4] ;  /* 0x0005e40001057983 */ /* 0x001ea80000300800 */
[----:B-1----:R-:W3:Y:S01]  /*bf00*/  LDL.LU R7, [R1+0x5dc] ;  /* 0x0005dc0001077983 */ /* 0x002ee20000300800 */
[----:B--2---:R-:W-:-:S02]  /*bf10*/  IADD3 R5, P6, R5, R9, RZ ;  /* 0x0000000905057210 */ /* 0x004fc40007fde0ff */
[----:B---3--:R-:W-:-:S03]  /*bf20*/  IADD3 R7, P1, R7, R9, RZ ;  /* 0x0000000907077210 */ /* 0x008fc60007f3e0ff */
[----:B------:R0:W-:Y:S04]  /*bf30*/  STL [R1+0x5e4], R5 ;  /* 0x0005e40501007387 */ /* 0x0001e80000100800 */
[----:B------:R1:W-:Y:S04]  /*bf40*/  STL [R1+0x5dc], R7 ;  /* 0x0005dc0701007387 */ /* 0x0003e80000100800 */
[----:B0-----:R-:W2:Y:S04]  /*bf50*/  LDL.LU R5, [R1+0x5d4] ;  /* 0x0005d40001057983 */ /* 0x001ea80000300800 */
[----:B-1----:R-:W3:Y:S01]  /*bf60*/  LDL.LU R7, [R1+0x5f8] ;  /* 0x0005f80001077983 */ /* 0x002ee20000300800 */
[----:B--2---:R-:W-:Y:S01]  /*bf70*/  IADD3 R5, P2, R5, R9, RZ ;  /* 0x0000000905057210 */ /* 0x004fe20007f5e0ff */
[----:B---3--:R-:W-:-:S04]  /*bf80*/  IMAD.X R7, R7, 0x1, R0, P3 ;  /* 0x0000000107077824 */ /* 0x008fc800018e0600 */
        /* <DEDUP_REMOVED lines=706> */
[----:B------:R-:W-:-:S05]  /*ebb0*/  IADD3 R241, P6, R241, R9, RZ ;  /* 0x00000009f1f17210 */ /* 0x000fca0007fde0ff */
[----:B------:R0:W-:Y:S04]  /*ebc0*/  STL [R1+0x218], R241 ;  /* 0x000218f101007387 */ /* 0x0001e80000100800 */
[----:B0-----:R0:W5:Y:S01]  /*ebd0*/  LDL.LU R241, [R1+0x6c0] ;  /* 0x0006c00001f17983 */ /* 0x0011620000300800 */
[----:B--2---:R-:W-:Y:S01]  /*ebe0*/  IMAD.X R5, R5, 0x1, R0, P1 ;  /* 0x0000000105057824 */ /* 0x004fe200008e0600 */
[----:B---3--:R-:W-:-:S04]  /*ebf0*/  IADD3 R7, P1, R7, R9, RZ ;  /* 0x0000000907077210 */ /* 0x008fc80007f3e0ff */
[----:B------:R1:W-:Y:S04]  /*ec00*/  STL [R1+0x23c], R5 ;  /* 0x00023c0501007387 */ /* 0x0003e80000100800 */
[----:B------:R-:W2:Y:S04]  /*ec10*/  LDL.LU R9, [R1+0x234] ;  /* 0x0002340001097983 */ /* 0x000ea80000300800 */
[----:B------:R3:W-:Y:S04]  /*ec20*/  STL [R1+0x210], R7 ;  /* 0x0002100701007387 */ /* 0x0007e80000100800 */
[----:B-1----:R-:W4:Y:S04]  /*ec30*/  LDL.LU R5, [R1+0x208] ;  /* 0x0002080001057983 */ /* 0x002f280000300800 */
[----:B---3--:R-:W3:Y:S01]  /*ec40*/  LDL.LU R7, [R1+0x22c] ;  /* 0x00022c0001077983 */ /* 0x008ee20000300800 */
[----:B--2---:R-:W-:-:S05]  /*ec50*/  IMAD.X R9, R9, 0x1, R0, P2 ;  /* 0x0000000109097824 */ /* 0x004fca00010e0600 */
[----:B------:R1:W-:Y:S02]  /*ec60*/  STL [R1+0x234], R9 ;  /* 0x0002340901007387 */ /* 0x0003e40000100800 */
[----:B-1----:R-:W1:Y:S01]  /*ec70*/  LDC R9, c[0x0][0x238] ;  /* 0x00008e00ff097b82 */ /* 0x002e620000000800 */
[----:B---3--:R-:W-:Y:S02]  /*ec80*/  IMAD.X R7, R7, 0x1, R0, P3 ;  /* 0x0000000107077824 */ /* 0x008fe400018e0600 */
[----:B-1----:R-:W-:-:S04]  /*ec90*/  IMAD.SHL.U32 R9, R9, 0x40, RZ ;  /* 0x0000004009097824 */ /* 0x002fc800078e00ff */
[----:B------:R-:W-:-:S05]  /*eca0*/  IMAD.SHL.U32 R9, R9, 0x2, RZ ;  /* 0x0000000209097824 */ /* 0x000fca00078e00ff */
[----:B----4-:R-:W-:-:S05]  /*ecb0*/  IADD3 R5, P2, R5, R9, RZ ;  /* 0x0000000905057210 */ /* 0x010fca0007f5e0ff */
[----:B------:R1:W-:Y:S04]  /*ecc0*/  STL [R1+0x208], R5 ;  /* 0x0002080501007387 */ /* 0x0003e80000100800 */
[----:B------:R-:W2:Y:S04]  /*ecd0*/  LDL.LU R9, [R1+0x200] ;  /* 0x0002000001097983 */ /* 0x000ea80000300800 */
[----:B------:R3:W-:Y:S04]  /*ece0*/  STL [R1+0x22c], R7 ;  /* 0x00022c0701007387 */ /* 0x0007e80000100800 */
[----:B-1----:R-:W4:Y:S04]  /*ecf0*/  LDL.LU R5, [R1+0x224] ;  /* 0x0002240001057983 */ /* 0x002f280000300800 */
[----:B---3--:R-:W3:Y:S01]  /*ed00*/  LDL.LU R7, [R1+0x1f8] ;  /* 0x0001f80001077983 */ /* 0x008ee20000300800 */
[----:B--2---:R-:W-:Y:S01]  /*ed10*/  IADD3 R9, P3, R9, UR25, RZ ;  /* 0x0000001909097c10 */ /* 0x004fe2000ff7e0ff */
[----:B----4-:R-:W-:-:S04]  /*ed20*/  IMAD.X R5, R5, 0x1, R0, P4 ;  /* 0x0000000105057824 */ /* 0x010fc800020e0600 */
[----:B------:R1:W-:Y:S01]  /*ed30*/  STL [R1+0x200], R9 ;  /* 0x0002000901007387 */ /* 0x0003e20000100800 */
[----:B---3--:R-:W-:-:S03]  /*ed40*/  IADD3 R7, P4, R7, UR25, RZ ;  /* 0x0000001907077c10 */ /* 0x008fc6000ff9e0ff */
[----:B------:R2:W-:Y:S04]  /*ed50*/  STL [R1+0x224], R5 ;  /* 0x0002240501007387 */ /* 0x0005e80000100800 */
[----:B-1----:R-:W3:Y:S04]  /*ed60*/  LDL.LU R9, [R1+0x21c] ;  /* 0x00021c0001097983 */ /* 0x002ee80000300800 */
[----:B------:R1:W-:Y:S04]  /*ed70*/  STL [R1+0x1f8], R7 ;  /* 0x0001f80701007387 */ /* 0x0003e80000100800 */
[----:B--2---:R-:W2:Y:S04]  /*ed80*/  LDL.LU R5, [R1+0x1f0] ;  /* 0x0001f00001057983 */ /* 0x004ea80000300800 */
[----:B-1----:R-:W4:Y:S01]  /*ed90*/  LDL.LU R7, [R1+0x214] ;  /* 0x0002140001077983 */ /* 0x002f220000300800 */
[----:B---3--:R-:W-:Y:S01]  /*eda0*/  IMAD.X R9, R9, 0x1, R0, P5 ;  /* 0x0000000109097824 */ /* 0x008fe200028e0600 */
[----:B--2---:R-:W-:-:S04]  /*edb0*/  IADD3 R5, P5, R5, UR25, RZ ;  /* 0x0000001905057c10 */ /* 0x004fc8000ffbe0ff */
[----:B------:R1:W-:Y:S01]  /*edc0*/  STL [R1+0x21c], R9 ;  /* 0x00021c0901007387 */ /* 0x0003e20000100800 */
[----:B----4-:R-:W-:-:S03]  /*edd0*/  IMAD.X R7, R7, 0x1, R0, P6 ;  /* 0x0000000107077824 */ /* 0x010fc600030e0600 */
[----:B------:R2:W-:Y:S04]  /*ede0*/  STL [R1+0x1f0], R5 ;  /* 0x0001f00501007387 */ /* 0x0005e80000100800 */
[----:B-1----:R-:W3:Y:S04]  /*edf0*/  LDL.LU R9, [R1+0x1e8] ;  /* 0x0001e80001097983 */ /* 0x002ee80000300800 */
[----:B------:R1:W-:Y:S04]  /*ee00*/  STL [R1+0x214], R7 ;  /* 0x0002140701007387 */ /* 0x0003e80000100800 */
[----:B--2---:R-:W2:Y:S04]  /*ee10*/  LDL.LU R5, [R1+0x20c] ;  /* 0x00020c0001057983 */ /* 0x004ea80000300800 */
[----:B-1----:R-:W4:Y:S01]  /*ee20*/  LDL.LU R7, [R1+0x1e0] ;  /* 0x0001e00001077983 */ /* 0x002f220000300800 */
[----:B---3--:R-:W-:Y:S01]  /*ee30*/  IADD3 R9, P6, R9, UR25, RZ ;  /* 0x0000001909097c10 */ /* 0x008fe2000ffde0ff */
[----:B--2---:R-:W-:-:S04]  /*ee40*/  IMAD.X R5, R5, 0x1, R0, P1 ;  /* 0x0000000105057824 */ /* 0x004fc800008e0600 */
[----:B------:R1:W-:Y:S01]  /*ee50*/  STL [R1+0x1e8], R9 ;  /* 0x0001e80901007387 */ /* 0x0003e20000100800 */
[----:B----4-:R-:W-:-:S03]  /*ee60*/  IADD3 R7, P1, R7, UR25, RZ ;  /* 0x0000001907077c10 */ /* 0x010fc6000ff3e0ff */
        /* <DEDUP_REMOVED lines=8> */
[----:B----4-:R-:W-:-:S03]  /*eef0*/  IADD3.X R7, R7, UR13, RZ, P3, !PT ;  /* 0x0000000d07077c10 */ /* 0x010fc60009ffe4ff */
[----:B------:R2:W-:Y:S04]  /*ef00*/  STL [R1+0x1d8], R5 ;  /* 0x0001d80501007387 */ /* 0x0005e80000100800 */
[----:B-1----:R-:W3:Y:S04]  /*ef10*/  LDL.LU R9, [R1+0x1d0] ;  /* 0x0001d00001097983 */ /* 0x002ee80000300800 */
[----:B------:R1:W-:Y:S04]  /*ef20*/  STL [R1+0x1fc], R7 ;  /* 0x0001fc0701007387 */ /* 0x0003e80000100800 */
[----:B--2---:R-:W2:Y:S04]  /*ef30*/  LDL.LU R5, [R1+0x1f4] ;  /* 0x0001f40001057983 */ /* 0x004ea80000300800 */
[----:B-1----:R-:W4:Y:S01]  /*ef40*/  LDL.LU R7, [R1+0x1c8] ;  /* 0x0001c80001077983 */ /* 0x002f220000300800 */
[----:B---3--:R-:W-:-:S02]  /*ef50*/  IADD3 R9, P3, R9, UR25, RZ ;  /* 0x0000001909097c10 */ /* 0x008fc4000ff7e0ff */
[----:B--2---:R-:W-:-:S03]  /*ef60*/  IADD3.X R5, R5, UR13, RZ, P4, !PT ;  /* 0x0000000d05057c10 */ /* 0x004fc6000a7fe4ff */
[----:B------:R1:W-:Y:S01]  /*ef70*/  STL [R1+0x1d0], R9 ;  /* 0x0001d00901007387 */ /* 0x0003e20000100800 */
[----:B----4-:R-:W-:-:S03]  /*ef80*/  IADD3 R7, P4, R7, UR25, RZ ;  /* 0x0000001907077c10 */ /* 0x010fc6000ff9e0ff */
[----:B------:R2:W-:Y:S04]  /*ef90*/  STL [R1+0x1f4], R5 ;  /* 0x0001f40501007387 */ /* 0x0005e80000100800 */
[----:B-1----:R-:W3:Y:S04]  /*efa0*/  LDL.LU R9, [R1+0x1ec] ;  /* 0x0001ec0001097983 */ /* 0x002ee80000300800 */
[----:B------:R1:W-:Y:S04]  /*efb0*/  STL [R1+0x1c8], R7 ;  /* 0x0001c80701007387 */ /* 0x0003e80000100800 */
[----:B--2---:R-:W2:Y:S04]  /*efc0*/  LDL.LU R5, [R1+0x1c0] ;  /* 0x0001c00001057983 */ /* 0x004ea80000300800 */
[----:B-1----:R-:W4:Y:S01]  /*efd0*/  LDL.LU R7, [R1+0x1e4] ;  /* 0x0001e40001077983 */ /* 0x002f220000300800 */
[----:B---3--:R-:W-:-:S02]  /*efe0*/  IADD3.X R9, R9, UR13, RZ, P5, !PT ;  /* 0x0000000d09097c10 */ /* 0x008fc4000affe4ff */
[----:B--2---:R-:W-:-:S03]  /*eff0*/  IADD3 R5, P5, R5, UR25, RZ ;  /* 0x0000001905057c10 */ /* 0x004fc6000ffbe0ff */
        /* <DEDUP_REMOVED lines=25> */
[----:B------:R-:W-:Y:S01]  /*f190*/  UIADD3.64 UR8, UR4, 0x380, URZ ;  /* 0x0000038004087897 */ /* 0x000fe2000fffe03f */
[----:B------:R-:W-:-:S08]  /*f1a0*/  WARPGROUP.ARRIVE ;  /* 0x00000000000079c5 */ /* 0x000fd00000000000 */
[----:B------:R-:W-:Y:S01]  /*f1b0*/  HGMMA.64x128x16.F32.BF16 R152, gdesc[UR8].tnspA, R152, gsb0 ;  /* 0x21e00000089879f0 */ /* 0x000fe20008001898 */
[----:B---3--:R-:W-:Y:S02]  /*f1c0*/  IADD3 R9, P3, R9, UR25, RZ ;  /* 0x0000001909097c10 */ /* 0x008fe4000ff7e0ff */
        /* <DEDUP_REMOVED lines=8> */
[----:B------:R-:W-:Y:S01]  /*f250*/  UIADD3.64 UR28, UR4, 0x400, URZ ;  /* 0x00000400041c7897 */ /* 0x000fe2000fffe03f */
[----:B------:R-:W-:-:S02]  /*f260*/  WARPGROUP.DEPBAR.LE gsb0, 0x0 ;  /* 0x00008000000079c5 */ /* 0x000fc40000010000 */
[----:B------:R-:W-:Y:S01]  /*f270*/  WARPGROUP.ARRIVE ;  /* 0x00000000000079c5 */ /* 0x000fe20000000000 */
[----:B------:R-:W-:Y:S01]  /*f280*/  UMOV UR30, UR6 ;  /* 0x00000006001e7c82 */ /* 0x000fe20008000000 */
[----:B------:R-:W-:-:S04]  /*f290*/  UMOV UR31, UR7 ;  /* 0x00000007001f7c82 */ /* 0x000fc80008000000 */
[----:B------:R-:W-:Y:S01]  /*f2a0*/  HGMMA.64x128x16.F32.BF16 R152, gdesc[UR28].tnspA, R152, gsb0 ;  /* 0x21e000001c9879f0 */ /* 0x000fe20008001898 */
[----:B------:R-:W-:Y:S02]  /*f2b0*/  UIADD3.64 UR20, UR4, 0x480, URZ ;  /* 0x0000048004147897 */ /* 0x000fe4000fffe03f */
[----:B------:R-:W-:Y:S01]  /*f2c0*/  UIADD3.64 UR16, UR4, 0x500, URZ ;  /* 0x0000050004107897 */ /* 0x000fe2000fffe03f */
[----:B------:R-:W-:Y:S02]  /*f2d0*/  WARPGROUP.DEPBAR.LE gsb0, 0x0 ;  /* 0x00008000000079c5 */ /* 0x000fe40000010000 */
[----:B------:R-:W-:-:S06]  /*f2e0*/  WARPGROUP.ARRIVE ;  /* 0x00000000000079c5 */ /* 0x000fcc0000000000 */
[----:B------:R-:W-:Y:S01]  /*f2f0*/  HGMMA.64x128x16.F32.BF16 R152, gdesc[UR20].tnspA, R152, gsb0 ;  /* 0x21e00000149879f0 */ /* 0x000fe20008001898 */
[----:B---3--:R-:W-:Y:S02]  /*f300*/  IADD3.X R9, R9, UR13, RZ, P5, !PT ;  /* 0x0000000d09097c10 */ /* 0x008fe4000affe4ff */
        /* <DEDUP_REMOVED lines=8> */
[----:B------:R-:W-:-:S02]  /*f390*/  WARPGROUP.DEPBAR.LE gsb0, 0x0 ;  /* 0x00008000000079c5 */ /* 0x000fc40000010000 */
[----:B------:R-:W-:-:S06]  /*f3a0*/  WARPGROUP.ARRIVE ;  /* 0x00000000000079c5 */ /* 0x000fcc0000000000 */
[----:B------:R-:W-:Y:S01]  /*f3b0*/  HGMMA.64x128x16.F32.BF16 R152, gdesc[UR16].tnspA, R152, gsb0 ;  /* 0x21e00000109879f0 */ /* 0x000fe20008001898 */
[----:B------:R-:W-:-:S05]  /*f3c0*/  IADD3 R242, P6, R242, UR25, RZ ;  /* 0x00000019f2f27c10 */ /* 0x000fca000ffde0ff */
[----:B------:R1:W-:Y:S01]  /*f3d0*/  STL [R1+0x188], R242 ;  /* 0x000188f201007387 */ /* 0x0003e20000100800 */
[----:B------:R-:W-:Y:S02]  /*f3e0*/  IADD3.X R244, R244, UR13, RZ, P3, !PT ;  /* 0x0000000df4f47c10 */ /* 0x000fe40009ffe4ff */
[----:B------:R-:W-:Y:S01]  /*f3f0*/  IADD3 R245, P3, R245, UR25, RZ ;  /* 0x00000019f5f57c10 */ /* 0x000fe2000ff7e0ff */
[----:B-1----:R0:W5:Y:S01]  /*f400*/  LDL.LU R242, [R1+0x6bc] ;  /* 0x0006bc0001f27983 */ /* 0x0021620000300800 */
[----:B------:R-:W-:Y:S02]  /*f410*/  IADD3.X R246, R246, UR13, RZ, P4, !PT ;  /* 0x0000000df6f67c10 */ /* 0x000fe4000a7fe4ff */
[----:B------:R-:W-:Y:S02]  /*f420*/  IADD3 R247, P4, R247, UR25, RZ ;  /* 0x00000019f7f77c10 */ /* 0x000fe4000ff9e0ff */
[----:B------:R-:W-:Y:S02]  /*f430*/  IADD3.X R248, R248, UR13, RZ, P5, !PT ;  /* 0x0000000df8f87c10 */ /* 0x000fe4000affe4ff */
[----:B------:R-:W-:-:S02]  /*f440*/  IADD3 R249, P5, R249, UR25, RZ ;  /* 0x00000019f9f97c10 */ /* 0x000fc4000ffbe0ff */
[----:B------:R-:W-:Y:S02]  /*f450*/  IADD3.X R250, R250, UR13, RZ, P6, !PT ;  /* 0x0000000dfafa7c10 */ /* 0x000fe4000b7fe4ff */
[----:B------:R-:W-:Y:S02]  /*f460*/  IADD3 R251, P6, R251, UR25, RZ ;  /* 0x00000019fbfb7c10 */ /* 0x000fe4000ffde0ff */
[----:B------:R-:W-:Y:S02]  /*f470*/  IADD3.X R23, R23, UR13, RZ, P3, !PT ;  /* 0x0000000d17177c10 */ /* 0x000fe40009ffe4ff */
[----:B------:R-:W-:Y:S02]  /*f480*/  IADD3 R16, P3, R16, UR25, RZ ;  /* 0x0000001910107c10 */ /* 0x000fe4000ff7e0ff */
[----:B------:R-:W-:Y:S02]  /*f490*/  IADD3.X R17, R17, UR13, RZ, P4, !PT ;  /* 0x0000000d11117c10 */ /* 0x000fe4000a7fe4ff */
[----:B------:R-:W-:-:S02]  /*f4a0*/  IADD3 R18, P4, R18, UR25, RZ ;  /* 0x0000001912127c10 */ /* 0x000fc4000ff9e0ff */
[----:B------:R-:W-:Y:S02]  /*f4b0*/  IADD3.X R19, R19, UR13, RZ, P5, !PT ;  /* 0x0000000d13137c10 */ /* 0x000fe4000affe4ff */
[----:B------:R-:W-:Y:S02]  /*f4c0*/  IADD3 R216, P5, R216, UR25, RZ ;  /* 0x00000019d8d87c10 */ /* 0x000fe4000ffbe0ff */
[----:B------:R-:W-:Y:S02]  /*f4d0*/  IADD3.X R217, R217, UR13, RZ, P6, !PT ;  /* 0x0000000dd9d97c10 */ /* 0x000fe4000b7fe4ff */
[----:B------:R-:W-:Y:S01]  /*f4e0*/  IADD3 R218, P6, R218, UR25, RZ ;  /* 0x00000019dada7c10 */ /* 0x000fe2000ffde0ff */
        /* <DEDUP_REMOVED lines=8> */
[----:B------:R2:W-:Y:S01]  /*f570*/  STL [R1+0x180], R5 ;  /* 0x0001800501007387 */ /* 0x0005e20000100800 */
[----:B------:R-:W-:-:S03]  /*f580*/  IADD3 R243, P2, R243, UR25, RZ ;  /* 0x00000019f3f37c10 */ /* 0x000fc6000ff5e0ff */
[----:B-1----:R-:W3:Y:S04]  /*f590*/  LDL.LU R9, [R1+0x108] ;  /* 0x0001080001097983 */ /* 0x002ee80000300800 */
[----:B--2---:R-:W2:Y:S04]  /*f5a0*/  LDL.LU R5, [R1+0x12c] ;  /* 0x00012c0001057983 */ /* 0x004ea80000300800 */
[----:B------:R1:W-:Y:S04]  /*f5b0*/  STL [R1+0x1a4], R7 ;  /* 0x0001a40701007387 */ /* 0x0003e80000100800 */
[----:B-1----:R-:W4:Y:S04]  /*f5c0*/  LDL.LU R7, [R1+0x124] ;  /* 0x0001240001077983 */ /* 0x002f280000300800 */
[----:B------:R1:W-:Y:S04]  /*f5d0*/  STL [R1+0x178], R243 ;  /* 0x000178f301007387 */ /* 0x0003e80000100800 */
[----:B-1----:R0:W5:Y:S04]  /*f5e0*/  LDL.LU R243, [R1+0x6b8] ;  /* 0x0006b80001f37983 */ /* 0x0021680000300800 */
[----:B------:R1:W-:Y:S04]  /*f5f0*/  STL [R1+0x19c], R244 ;  /* 0x00019cf401007387 */ /* 0x0003e80000100800 */
[----:B-1----:R0:W5:Y:S04]  /*f600*/  LDL.LU R244, [R1+0x6b4] ;  /* 0x0006b40001f47983 */ /* 0x0021680000300800 */
[----:B------:R1:W-:Y:S01]  /*f610*/  STL [R1+0x170], R245 ;  /* 0x000170f501007387 */ /* 0x0003e20000100800 */
[----:B------:R-:W-:-:S03]  /*f620*/  IADD3.X R252, R252, UR13, RZ, P1, !PT ;  /* 0x0000000dfcfc7c10 */ /* 0x000fc60008ffe4ff */
[----:B-1----:R0:W5:Y:S04]  /*f630*/  LDL.LU R245, [R1+0x6b0] ;  /* 0x0006b00001f57983 */ /* 0x0021680000300800 */
[----:B------:R1:W-:Y:S01]  /*f640*/  STL [R1+0x194], R246 ;  /* 0x000194f601007387 */ /* 0x0003e20000100800 */
[----:B------:R-:W-:-:S03]  /*f650*/  IADD3 R20, P1, R20, UR25, RZ ;  /* 0x0000001914147c10 */ /* 0x000fc6000ff3e0ff */
[----:B-1----:R0:W5:Y:S04]  /*f660*/  LDL.LU R246, [R1+0x6ac] ;  /* 0x0006ac0001f67983 */ /* 0x0021680000300800 */
[----:B------:R1:W-:Y:S01]  /*f670*/  STL [R1+0x168], R247 ;  /* 0x000168f701007387 */ /* 0x0003e20000100800 */
[----:B------:R-:W-:-:S03]  /*f680*/  IADD3.X R21, R21, UR13, RZ, P2, !PT ;  /* 0x0000000d15157c10 */ /* 0x000fc600097fe4ff */
[----:B-1----:R0:W5:Y:S04]  /*f690*/  LDL.LU R247, [R1+0x6a8] ;  /* 0x0006a80001f77983 */ /* 0x0021680000300800 */
[----:B------:R1:W-:Y:S01]  /*f6a0*/  STL [R1+0x18c], R248 ;  /* 0x00018cf801007387 */ /* 0x0003e20000100800 */
[----:B------:R-:W-:-:S03]  /*f6b0*/  IADD3 R22, P2, R22, UR25, RZ ;  /* 0x0000001916167c10 */ /* 0x000fc6000ff5e0ff */
[----:B-1----:R0:W5:Y:S04]  /*f6c0*/  LDL.LU R248, [R1+0x6a4] ;  /* 0x0006a40001f87983 */ /* 0x0021680000300800 */
[----:B------:R1:W-:Y:S04]  /*f6d0*/  STL [R1+0x160], R249 ;  /* 0x000160f901007387 */ /* 0x0003e80000100800 */
        /* <DEDUP_REMOVED lines=38> */
[----:B-1----:R-:W4:Y:S04]  /*f940*/  LDL.LU R10, [R1+0x65c] ;  /* 0x00065c00010a7983 */ /* 0x002f280000300800 */
[----:B------:R1:W-:Y:S04]  /*f950*/  STL [R1+0x118], R14 ;  /* 0x0001180e01007387 */ /* 0x0003e80000100800 */
[----:B-1----:R-:W3:Y:S01]  /*f960*/  LDL.LU R14, [R1+0x658] ;  /* 0x00065800010e7983 */ /* 0x002ee20000300800 */
[----:B------:R-:W-:Y:S01]  /*f970*/  UIADD3.64 UR28, UR4, 0x800, URZ ;  /* 0x00000800041c7897 */ /* 0x000fe2000fffe03f */
[----:B------:R-:W-:-:S02]  /*f980*/  WARPGROUP.DEPBAR.LE gsb0, 0x0 ;  /* 0x00008000000079c5 */ /* 0x000fc40000010000 */
[----:B------:R-:W-:Y:S01]  /*f990*/  WARPGROUP.ARRIVE ;  /* 0x00000000000079c5 */ /* 0x000fe20000000000 */
[----:B------:R-:W-:Y:S01]  /*f9a0*/  UMOV UR30, UR6 ;  /* 0x00000006001e7c82 */ /* 0x000fe20008000000 */
[----:B------:R-:W-:-:S04]  /*f9b0*/  UMOV UR31, UR7 ;  /* 0x00000007001f7c82 */ /* 0x000fc80008000000 */
[----:B------:R-:W-:Y:S01]  /*f9c0*/  HGMMA.64x128x16.F32.BF16 R88, gdesc[UR28].tnspA, R88, gsb0 ;  /* 0x21e000001c5879f0 */ /* 0x000fe20008001858 */
[----:B------:R-:W-:Y:S01]  /*f9d0*/  UIADD3.64 UR20, UR4, 0x880, URZ ;  /* 0x0000088004147897 */ /* 0x000fe2000fffe03f */
[----:B------:R-:W-:Y:S02]  /*f9e0*/  IADD3.X R11, R11, UR13, RZ, P3, !PT ;  /* 0x0000000d0b0b7c10 */ /* 0x000fe40009ffe4ff */
[----:B------:R-:W-:-:S03]  /*f9f0*/  IADD3.X R2, R2, UR13, RZ, P4, !PT ;  /* 0x0000000d02027c10 */ /* 0x000fc6000a7fe4ff */
[----:B------:R1:W-:Y:S04]  /*fa00*/  STL [R1+0x13c], R11 ;  /* 0x00013c0b01007387 */ /* 0x0003e80000100800 */
[----:B-1----:R-:W4:Y:S01]  /*fa10*/  LDL.LU R11, [R1+0x654] ;  /* 0x00065400010b7983 */ /* 0x002f220000300800 */
[----:B------:R-:W-:Y:S01]  /*fa20*/  UIADD3.64 UR16, UR4, 0x900, URZ ;  /* 0x0000090004107897 */ /* 0x000fe2000fffe03f */
[----:B------:R-:W-:Y:S02]  /*fa30*/  WARPGROUP.DEPBAR.LE gsb0, 0x0 ;  /* 0x00008000000079c5 */ /* 0x000fe40000010000 */
[----:B------:R-:W-:-:S06]  /*fa40*/  WARPGROUP.ARRIVE ;  /* 0x00000000000079c5 */ /* 0x000fcc0000000000 */
[----:B------:R-:W-:Y:S01]  /*fa50*/  HGMMA.64x128x16.F32.BF16 R88, gdesc[UR20].tnspA, R88, gsb0 ;  /* 0x21e00000145879f0 */ /* 0x000fe20008001858 */
[----:B---3--:R-:W-:-:S05]  /*fa60*/  IADD3 R14, P3, R14, UR25, RZ ;  /* 0x000000190e0e7c10 */ /* 0x008fca000ff7e0ff */
[----:B------:R1:W-:Y:S04]  /*fa70*/  STL [R1+0x110], R14 ;  /* 0x0001100e01007387 */ /* 0x0003e80000100800 */
[----:B-1----:R-:W3:Y:S04]  /*fa80*/  LDL.LU R14, [R1+0x650] ;  /* 0x00065000010e7983 */ /* 0x002ee80000300800 */
[----:B------:R1:W-:Y:S04]  /*fa90*/  STL [R1+0x134], R2 ;  /* 0x0001340201007387 */ /* 0x0003e80000100800 */
[----:B-1----:R-:W3:Y:S01]  /*faa0*/  LDL.LU R2, [R1+0x64c] ;  /* 0x00064c0001027983 */ /* 0x002ee20000300800 */
[----:B------:R-:W-:-:S02]  /*fab0*/  WARPGROUP.DEPBAR.LE gsb0, 0x0 ;  /* 0x00008000000079c5 */ /* 0x000fc40000010000 */
[----:B------:R-:W-:-:S06]  /*fac0*/  WARPGROUP.ARRIVE ;  /* 0x00000000000079c5 */ /* 0x000fcc0000000000 */
[----:B------:R-:W-:Y:S01]  /*fad0*/  HGMMA.64x128x16.F32.BF16 R88, gdesc[UR16].tnspA, R88, gsb0 ;  /* 0x21e00000105879f0 */ /* 0x000fe20008001858 */
[----:B------:R-:W-:Y:S02]  /*fae0*/  UIADD3.64 UR8, UR4, 0xb80, URZ ;  /* 0x00000b8004087897 */ /* 0x000fe4000fffe03f */
[----:B------:R-:W-:Y:S01]  /*faf0*/  UIADD3.64 UR28, UR4, 0xc00, URZ ;  /* 0x00000c00041c7897 */ /* 0x000fe2000fffe03f */
[----:B------:R-:W-:Y:S01]  /*fb00*/  UMOV UR30, UR6 ;  /* 0x00000006001e7c82 */ /* 0x000fe20008000000 */
[----:B------:R-:W-:Y:S01]  /*fb10*/  UMOV UR31, UR7 ;  /* 0x00000007001f7c82 */ /* 0x000fe20008000000 */
[----:B------:R-:W-:Y:S02]  /*fb20*/  WARPGROUP.DEPBAR.LE gsb0, 0x0 ;  /* 0x00008000000079c5 */ /* 0x000fe40000010000 */
[----:B------:R-:W-:-:S06]  /*fb30*/  WARPGROUP.ARRIVE ;  /* 0x00000000000079c5 */ /* 0x000fcc0000000000 */
[----:B------:R-:W-:Y:S01]  /*fb40*/  HGMMA.64x128x16.F32.BF16 R24, gdesc[UR8].tnspA, R24, gsb0 ;  /* 0x21e00000081879f0 */ /* 0x000fe20008001818 */
[----:B------:R-:W-:Y:S02]  /*fb50*/  IADD3 R9, P4, R9, UR25, RZ ;  /* 0x0000001909097c10 */ /* 0x000fe4000ff9e0ff */
[----:B--2---:R-:W-:Y:S02]  /*fb60*/  IADD3.X R5, R5, UR13, RZ, P5, !PT ;  /* 0x0000000d05057c10 */ /* 0x004fe4000affe4ff */
[----:B----4-:R-:W-:Y:S01]  /*fb70*/  IADD3.X R7, R7, UR13, RZ, P6, !PT ;  /* 0x0000000d07077c10 */ /* 0x010fe2000b7fe4ff */
[----:B------:R1:W-:Y:S01]  /*fb80*/  STL [R1+0x108], R9 ;  /* 0x0001080901007387 */ /* 0x0003e20000100800 */
[----:B------:R-:W-:Y:S02]  /*fb90*/  IADD3.X R11, R11, UR13, RZ, P3, !PT ;  /* 0x0000000d0b0b7c10 */ /* 0x000fe40009ffe4ff */
[----:B------:R-:W-:Y:S01]  /*fba0*/  IADD3.X R10, R10, UR13, RZ, P4, !PT ;  /* 0x0000000d0a0a7c10 */ /* 0x000fe2000a7fe4ff */
[----:B------:R-:W-:Y:S01]  /*fbb0*/  UIADD3.64 UR20, UR4, 0xc80, URZ ;  /* 0x00000c8004147897 */ /* 0x000fe2000fffe03f */
[----:B---3--:R-:W-:Y:S01]  /*fbc0*/  IADD3.X R14, R14, UR13, RZ, P2, !PT ;  /* 0x0000000d0e0e7c10 */ /* 0x008fe200097fe4ff */
[----:B------:R-:W-:-:S02]  /*fbd0*/  WARPGROUP.DEPBAR.LE gsb0, 0x0 ;  /* 0x00008000000079c5 */ /* 0x000fc40000010000 */
[----:B------:R-:W-:Y:S01]  /*fbe0*/  WARPGROUP.ARRIVE ;  /* 0x00000000000079c5 */ /* 0x000fe20000000000 */
[----:B------:R-:W-:-:S05]  /*fbf0*/  IADD3.X R2, R2, UR13, RZ, P1, !PT ;  /* 0x0000000d02027c10 */ /* 0x000fca0008ffe4ff */
[----:B------:R-:W-:Y:S01]  /*fc00*/  HGMMA.64x128x16.F32.BF16 R24, gdesc[UR28].tnspA, R24, gsb0 ;  /* 0x21e000001c1879f0 */ /* 0x000fe20008001818 */
[----:B------:R-:W-:Y:S01]  /*fc10*/  UIADD3.64 UR16, UR4, 0xd00, URZ ;  /* 0x00000d0004107897 */ /* 0x000fe2000fffe03f */
[----:B-1----:R-:W1:Y:S01]  /*fc20*/  LDC R9, c[0x0][0x238] ;  /* 0x00008e00ff097b82 */ /* 0x002e620000000800 */
[----:B------:R2:W-:Y:S04]  /*fc30*/  STL [R1+0x11c], R2 ;  /* 0x00011c0201007387 */ /* 0x0005e80000100800 */
[----:B------:R-:W-:Y:S04]  /*fc40*/  STL [R1+0x12c], R5 ;  /* 0x00012c0501007387 */ /* 0x000fe80000100800 */
[----:B--2---:R0:W5:Y:S04]  /*fc50*/  LDL.LU R2, [R1+0x648] ;  /* 0x0006480001027983 */ /* 0x0041680000300800 */
[----:B------:R-:W-:Y:S04]  /*fc60*/  STL [R1+0x124], R7 ;  /* 0x0001240701007387 */ /* 0x000fe80000100800 */
[----:B------:R2:W-:Y:S04]  /*fc70*/  STL [R1+0x114], R14 ;  /* 0x0001140e01007387 */ /* 0x0005e80000100800 */
[----:B--2---:R0:W5:Y:S04]  /*fc80*/  LDL.LU R14, [R1+0x644] ;  /* 0x00064400010e7983 */ /* 0x0041680000300800 */
[----:B------:R2:W-:Y:S04]  /*fc90*/  STL [R1+0x10c], R11 ;  /* 0x00010c0b01007387 */ /* 0x0005e80000100800 */
[----:B--2---:R0:W5:Y:S04]  /*fca0*/  LDL.LU R11, [R1+0x640] ;  /* 0x00064000010b7983 */ /* 0x0041680000300800 */
[----:B------:R2:W-:Y:S04]  /*fcb0*/  STL [R1+0x104], R10 ;  /* 0x0001040a01007387 */ /* 0x0005e80000100800 */
[----:B--2---:R0:W5:Y:S01]  /*fcc0*/  LDL.LU R10, [R1+0x63c] ;  /* 0x00063c00010a7983 */ /* 0x0041620000300800 */
[----:B------:R-:W-:-:S02]  /*fcd0*/  WARPGROUP.DEPBAR.LE gsb0, 0x0 ;  /* 0x00008000000079c5 */ /* 0x000fc40000010000 */
[----:B------:R-:W-:-:S06]  /*fce0*/  WARPGROUP.ARRIVE ;  /* 0x00000000000079c5 */ /* 0x000fcc0000000000 */
[----:B------:R-:W-:Y:S01]  /*fcf0*/  HGMMA.64x128x16.F32.BF16 R24, gdesc[UR20].tnspA, R24, gsb0 ;  /* 0x21e00000141879f0 */ /* 0x000fe20008001818 */
[----:B-1----:R-:W-:Y:S02]  /*fd00*/  IMAD.SHL.U32 R9, R9, 0x40, RZ ;  /* 0x0000004009097824 */ /* 0x002fe400078e00ff */
[----:B------:R-:W-:Y:S02]  /*fd10*/  IMAD.MOV.U32 R7, RZ, RZ, R6 ;  /* 0x000000ffff077224 */ /* 0x000fe400078e0006 */
[----:B------:R-:W-:Y:S02]  /*fd20*/  IMAD.MOV.U32 R5, RZ, RZ, R4 ;  /* 0x000000ffff057224 */ /* 0x000fe400078e0004 */
[----:B------:R-:W-:Y:S02]  /*fd30*/  IMAD.SHL.U32 R9, R9, 0x2, RZ ;  /* 0x0000000209097824 */ /* 0x000fe400078e00ff */
[----:B------:R-:W-:Y:S02]  /*fd40*/  IMAD.MOV.U32 R6, RZ, RZ, R8 ;  /* 0x000000ffff067224 */ /* 0x000fe400078e0008 */
[----:B------:R-:W-:Y:S01]  /*fd50*/  IMAD.MOV.U32 R4, RZ, RZ, R12 ;  /* 0x000000ffff047224 */ /* 0x000fe200078e000c */
[----:B------:R-:W-:-:S02]  /*fd60*/  WARPGROUP.DEPBAR.LE gsb0, 0x0 ;  /* 0x00008000000079c5 */ /* 0x000fc40000010000 */
[----:B------:R-:W-:-:S06]  /*fd70*/  WARPGROUP.ARRIVE ;  /* 0x00000000000079c5 */ /* 0x000fcc0000000000 */
[----:B------:R-:W-:Y:S03]  /*fd80*/  HGMMA.64x128x16.F32.BF16 R24, gdesc[UR16].tnspA, R24, gsb0 ;  /* 0x21e00000101879f0 */ /* 0x000fe60008001818 */
[----:B------:R-:W-:Y:S02]  /*fd90*/  WARPGROUP.DEPBAR.LE gsb0, 0x0 ;  /* 0x00008000000079c5 */ /* 0x000fe40000010000 */
[----:B0-----:R-:W-:Y:S05]  /*fda0*/  @P0 BRA `(.L_x_1) ;  /* 0xffffff58007c0947 */ /* 0x001fea000383ffff */
[----:B------:R-:W2:Y:S04]  /*fdb0*/  LDL.LU R6, [R1+0xf8] ;  /* 0x0000f80001067983 */ /* 0x000ea80000300800 */
[----:B------:R-:W3:Y:S01]  /*fdc0*/  LDL.LU R7, [R1+0xcc] ;  /* 0x0000cc0001077983 */ /* 0x000ee20000300800 */
[----:B-----5:R-:W-:Y:S02]  /*fdd0*/  IMAD.MOV.U32 R4, RZ, RZ, R219 ;  /* 0x000000ffff047224 */ /* 0x020fe400078e00db */
[----:B------:R-:W-:Y:S01]  /*fde0*/  IMAD.MOV.U32 R5, RZ, RZ, R218 ;  /* 0x000000ffff057224 */ /* 0x000fe200078e00da */
[----:B------:R-:W4:Y:S04]  /*fdf0*/  LDL.LU R3, [R1+0xa0] ;  /* 0x0000a00001037983 */ /* 0x000f280000300800 */
[----:B------:R-:W4:Y:S01]  /*fe00*/  LDL.LU R2, [R1+0x9c] ;  /* 0x00009c0001027983 */ /* 0x000f220000300800 */
[----:B------:R-:W-:-:S03]  /*fe10*/  F2FP.BF16.F32.PACK_AB R219, R87, R215 ;  /* 0x000000d757db723e */ /* 0x000fc600000010ff */
        /* <DEDUP_REMOVED lines=10> */
[----:B------:R-:W4:Y:S04]  /*fec0*/  LDL.LU R213, [R1+0xa4] ;  /* 0x0000a40001d57983 */ /* 0x000f280000300800 */
[----:B------:R-:W4:Y:S01]  /*fed0*/  LDL.LU R151, [R1+0xac] ;  /* 0x0000ac0001977983 */ /* 0x000f220000300800 */
[----:B------:R-:W-:-:S03]  /*fee0*/  F2FP.BF16.F32.PACK_AB R84, R148, R19 ;  /* 0x000000139454723e */ /* 0x000fc600000010ff */
[----:B------:R-:W4:Y:S01]  /*fef0*/  LDL.LU R149, [R1+0xb0] ;  /* 0x0000b00001957983 */ /* 0x000f220000300800 */
[----:B------:R-:W-:-:S03]  /*ff00*/  F2FP.BF16.F32.PACK_AB R19, R83, R211 ;  /* 0x000000d35313723e */ /* 0x000fc600000010ff */
[----:B------:R-:W4:Y:S04]  /*ff10*/  LDL.LU R214, [R1+0xb8] ;  /* 0x0000b80001d67983 */ /* 0x000f280000300800 */
[----:B------:R-:W4:Y:S01]  /*ff20*/  LDL.LU R212, [R1+0xb4] ;  /* 0x0000b40001d47983 */ /* 0x000f220000300800 */
[----:B--2---:R-:W-:-:S03]  /*ff30*/  F2FP.BF16.F32.PACK_AB R85, R150, R6 ;  /* 0x000000069655723e */ /* 0x004fc600000010ff */
[----:B------:R-:W2:Y:S04]  /*ff40*/  LDL.LU R150, [R1+0xbc] ;  /* 0x0000bc0001967983 */ /* 0x000ea80000300800 */
[----:B------:R-:W2:Y:S01]  /*ff50*/  LDL.LU R148, [R1+0xc0] ;  /* 0x0000c00001947983 */ /* 0x000ea20000300800 */
[----:B------:R-:W-:-:S03]  /*ff60*/  IMAD.MOV.U32 R83, RZ, RZ, R18 ;  /* 0x000000ffff537224 */ /* 0x000fc600078e0012 */
[----:B------:R-:W2:Y:S01]  /*ff70*/  LDL.LU R211, [R1+0xc8] ;  /* 0x0000c80001d37983 */ /* 0x000ea20000300800 */
[----:B------:R-:W-:Y:S01]  /*ff80*/  F2FP.BF16.F32.PACK_AB R17, R147, R17 ;  /* 0x000000119311723e */ /* 0x000fe200000010ff */
[----:B------:R-:W-:Y:S01]  /*ff90*/  IMAD.MOV.U32 R147, RZ, RZ, R5 ;  /* 0x000000ffff937224 */ /* 0x000fe200078e0005 */
[----:B------:R-:W-:Y:S01]  /*ffa0*/  F2FP.BF16.F32.PACK_AB R18, R81, R209 ;  /* 0x000000d15112723e */ /* 0x000fe200000010ff */
[----:B---3--:R-:W-:Y:S01]  /*ffb0*/  IMAD.MOV.U32 R81, RZ, RZ, R7 ;  /* 0x000000ffff517224 */ /* 0x008fe200078e0007 */
[----:B------:R-:W-:Y:S01]  /*ffc0*/  F2FP.BF16.F32.PACK_AB R5, R146, R23 ;  /* 0x000000179205723e */ /* 0x000fe200000010ff */
[----:B------:R-:W-:Y:S01]  /*ffd0*/  IMAD.MOV.U32 R209, RZ, RZ, R4 ;  /* 0x000000ffffd17224 */ /* 0x000fe200078e0004 */
[----:B------:R-:W-:Y:S02]  /*ffe0*/  F2FP.BF16.F32.PACK_AB R23, R79, R207 ;  /* 0x000000cf4f17723e */ /* 0x000fe400000010ff */
[----:B------:R-:W-:Y:S02]  /*fff0*/  F2FP.BF16.F32.PACK_AB R79, R78, R206 ;  /* 0x000000ce4e4f723e */ /* 0x000fe400000010ff */
[----:B------:R-:W-:-:S02]  /*10000*/  F2FP.BF16.F32.PACK_AB R78, R76, R204 ;  /* 0x000000cc4c4e723e */ /* 0x000fc400000010ff */
[----:B------:R-:W-:Y:S02]  /*10010*/  F2FP.BF16.F32.PACK_AB R76, R140, R83 ;  /* 0x000000538c4c723e */ /* 0x000fe400000010ff */
[----:B------:R-:W-:Y:S02]  /*10020*/  F2FP.BF16.F32.PACK_AB R83, R75, R203 ;  /* 0x000000cb4b53723e */ /* 0x000fe400000010ff */
[----:B------:R-:W-:Y:S02]  /*10030*/  F2FP.BF16.F32.PACK_AB R81, R139, R81 ;  /* 0x000000518b51723e */ /* 0x000fe400000010ff */
        /* <DEDUP_REMOVED lines=9> */
[----:B----4-:R-:W-:Y:S02]  /*100d0*/  F2FP.BF16.F32.PACK_AB R68, R132, R149 ;  /* 0x000000958444723e */ /* 0x010fe400000010ff */
        /* <DEDUP_REMOVED lines=47> */
[----:B--2---:R-:W-:Y:S02]  /*103d0*/  F2FP.BF16.F32.PACK_AB R137, R135, R150 ;  /* 0x000000968789723e */ /* 0x004fe400000010ff */
        /* <DEDUP_REMOVED lines=51> */
[----:B------:R-:W-:-:S07]  /*10710*/  F2FP.BF16.F32.PACK_AB R38, R24, R152 ;  /* 0x000000981826723e */ /* 0x000fce00000010ff */
.L_x_0:
[----:B------:R-:W0:Y:S01]  /*10720*/  S2R R9, SR_TID.X ;  /* 0x0000000000097919 */ /* 0x000e220000002100 */
[C---:B------:R-:W-:Y:S01]  /*10730*/  VIADD R2, R10.reuse, 0x1 ;  /* 0x000000010a027836 */ /* 0x040fe20000000000 */
[----:B------:R-:W-:Y:S01]  /*10740*/  ULDC UR4, c[0x0][0x22c] ;  /* 0x00008b0000047ab9 */ /* 0x000fe20000000800 */
[----:B------:R-:W-:Y:S01]  /*10750*/  VIADD R0, R10, 0x7f ;  /* 0x0000007f0a007836 */ /* 0x000fe20000000000 */
[----:B------:R-:W-:Y:S01]  /*10760*/  ULDC.64 UR28, c[0x0][0x228] ;  /* 0x00008a00001c7ab9 */ /* 0x000fe20000000a00 */
[----:B------:R-:W1:Y:S01]  /*10770*/  LDC R12, c[0x0][0x244] ;  /* 0x00009100ff0c7b82 */ /* 0x000e620000000800 */
[----:B------:R-:W-:Y:S01]  /*10780*/  ISETP.GE.AND P2, PT, R2, UR4, PT ;  /* 0x0000000402007c0c */ /* 0x000fe2000bf46270 */
[----:B------:R-:W-:Y:S01]  /*10790*/  VIADD R8, R10, 0x2 ;  /* 0x000000020a087836 */ /* 0x000fe20000000000 */
[----:B------:R-:W-:Y:S01]  /*107a0*/  ISETP.GE.AND P1, PT, R0, UR29, PT ;  /* 0x0000001d00007c0c */ /* 0x000fe2000bf26270 */
[----:B------:R-:W-:Y:S01]  /*107b0*/  ULDC UR4, c[0x0][0x22c] ;  /* 0x00008b0000047ab9 */ /* 0x000fe20000000800 */
[----:B------:R-:W-:Y:S01]  /*107c0*/  ULDC.64 UR6, c[0x0][0x228] ;  /* 0x00008a0000067ab9 */ /* 0x000fe20000000a00 */
[----:B------:R-:W-:Y:S01]  /*107d0*/  ULDC.64 UR30, c[0x0][0x228] ;  /* 0x00008a00001e7ab9 */ /* 0x000fe20000000a00 */
[----:B------:R-:W-:Y:S01]  /*107e0*/  ISETP.GE.AND P0, PT, R8, UR4, PT ;  /* 0x0000000408007c0c */ /* 0x000fe2000bf06270 */
[----:B------:R-:W-:Y:S01]  /*107f0*/  VIADD R8, R10, 0x3 ;  /* 0x000000030a087836 */ /* 0x000fe20000000000 */
[----:B------:R-:W-:Y:S01]  /*10800*/  ULDC UR4, c[0x0][0x22c] ;  /* 0x00008b0000047ab9 */ /* 0x000fe20000000800 */
[----:B------:R-:W-:Y:S01]  /*10810*/  ISETP.GE.AND P4, PT, R11, UR6, PT ;  /* 0x000000060b007c0c */ /* 0x000fe2000bf86270 */
[----:B------:R-:W-:Y:S01]  /*10820*/  ULDC UR26, c[0x0][0x248] ;  /* 0x00009200001a7ab9 */ /* 0x000fe20000000800 */
[----:B------:R-:W-:Y:S01]  /*10830*/  ULDC.64 UR24, c[0x0][0x228] ;  /* 0x00008a0000187ab9 */ /* 0x000fe20000000a00 */
[----:B------:R-:W-:Y:S01]  /*10840*/  ISETP.GE.AND P5, PT, R8, UR4, PT ;  /* 0x0000000408007c0c */ /* 0x000fe2000bfa6270 */
[C---:B------:R-:W-:Y:S01]  /*10850*/  VIADD R8, R10.reuse, 0x4 ;  /* 0x000000040a087836 */ /* 0x040fe20000000000 */
[----:B------:R-:W-:Y:S01]  /*10860*/  ULDC UR4, c[0x0][0x22c] ;  /* 0x00008b0000047ab9 */ /* 0x000fe20000000800 */
[----:B------:R-:W-:Y:S01]  /*10870*/  ISETP.LT.AND P4, PT, R10, UR31, !P4 ;  /* 0x0000001f0a007c0c */ /* 0x000fe2000e781270 */
[----:B------:R-:W-:Y:S01]  /*10880*/  ULDC.64 UR22, c[0x0][0x228] ;  /* 0x00008a0000167ab9 */ /* 0x000fe20000000a00 */
[----:B------:R-:W-:Y:S01]  /*10890*/  ULDC.64 UR20, c[0x0][0x228] ;  /* 0x00008a0000147ab9 */ /* 0x000fe20000000a00 */
[----:B------:R-:W-:Y:S01]  /*108a0*/  BAR.SYNC.DEFER_BLOCKING 0x0 ;  /* 0x0000000000007b1d */ /* 0x000fe20000010000 */
[----:B------:R-:W-:-:S05]  /*108b0*/  ISETP.GE.AND P3, PT, R8, UR4, PT ;  /* 0x0000000408007c0c */ /* 0x000fca000bf66270 */
[----:B------:R-:W-:Y:S01]  /*108c0*/  ULDC.64 UR4, c[0x0][0x220] ;  /* 0x0000880000047ab9 */ /* 0x000fe20000000a00 */
[----:B------:R-:W-:Y:S01]  /*108d0*/  ULDC.64 UR18, c[0x0][0x228] ;  /* 0x00008a0000127ab9 */ /* 0x000fe20000000a00 */
[C---:B0-----:R-:W-:Y:S01]  /*108e0*/  IMAD.SHL.U32 R2, R9.reuse, 0x80, RZ ;  /* 0x0000008009027824 */ /* 0x041fe200078e00ff */
[----:B------:R-:W-:Y:S01]  /*108f0*/  ULDC.64 UR16, c[0x0][0x228] ;  /* 0x00008a0000107ab9 */ /* 0x000fe20000000a00 */
[C---:B------:R-:W-:Y:S01]  /*10900*/  IMAD.SHL.U32 R0, R9.reuse, 0x10, RZ ;  /* 0x0000001009007824 */ /* 0x040fe200078e00ff */
[----:B------:R-:W-:Y:S01]  /*10910*/  ULDC.64 UR10, c[0x0][0x228] ;  /* 0x00008a00000a7ab9 */ /* 0x000fe20000000a00 */
[----:B------:R-:W-:Y:S01]  /*10920*/  ULDC.64 UR8, c[0x0][0x228] ;  /* 0x00008a0000087ab9 */ /* 0x000fe20000000a00 */
[----:B------:R-:W-:Y:S01]  /*10930*/  LOP3.LUT R3, R2, 0x800, RZ, 0xc0, !PT ;  /* 0x0000080002037812 */ /* 0x000fe200078ec0ff */
[----:B------:R-:W-:Y:S01]  /*10940*/  IMAD.SHL.U32 R2, R9, 0x8, RZ ;  /* 0x0000000809027824 */ /* 0x000fe200078e00ff */
[----:B------:R-:W-:-:S04]  /*10950*/  LOP3.LUT R0, R0, 0xf0, RZ, 0xc0, !PT ;  /* 0x000000f000007812 */ /* 0x000fc800078ec0ff */
[----:B------:R-:W-:Y:S02]  /*10960*/  IADD3 R3, R3, UR12, R0 ;  /* 0x0000000c03037c10 */ /* 0x000fe4000fffe000 */
[----:B------:R-:W-:Y:S02]  /*10970*/  LOP3.LUT R0, R2, 0x700, RZ, 0xc0, !PT ;  /* 0x0000070002007812 */ /* 0x000fe400078ec0ff */
[----:B------:R-:W-:-:S03]  /*10980*/  LOP3.LUT R2, R9, 0xff, RZ, 0xc0, !PT ;  /* 0x000000ff09027812 */ /* 0x000fc600078ec0ff */
[----:B------:R-:W-:Y:S01]  /*10990*/  IMAD.IADD R0, R0, 0x1, R3 ;  /* 0x0000000100007824 */ /* 0x000fe200078e0203 */
[----:B------:R-:W-:Y:S01]  /*109a0*/  LEA R2, R2, UR12, 0x4 ;  /* 0x0000000c02027c11 */ /* 0x000fe2000f8e20ff */
[----:B-1----:R-:W-:Y:S01]  /*109b0*/  IMAD R3, R11, R12, RZ ;  /* 0x0000000c0b037224 */ /* 0x002fe200078e02ff */
[----:B------:R-:W-:Y:S02]  /*109c0*/  ULDC.64 UR12, c[0x0][0x228] ;  /* 0x00008a00000c7ab9 */ /* 0x000fe40000000a00 */
[----:B------:R-:W-:Y:S01]  /*109d0*/  STSM.16.M88.4 [R0], R36 ;  /* 0x0000002400007844 */ /* 0x000fe20000000200 */
[----:B------:R-:W-:Y:S01]  /*109e0*/  IMAD R13, R12, 0x100, R3 ;  /* 0x000001000c0d7824 */ /* 0x000fe200078e0203 */
[----:B------:R-:W-:Y:S01]  /*109f0*/  BAR.SYNC.DEFER_BLOCKING 0x0 ;  /* 0x0000000000007b1d */ /* 0x000fe20000010000 */
[----:B------:R-:W-:-:S04]  /*10a00*/  LEA R8, P6, R3, UR4, 0x1 ;  /* 0x0000000403087c11 */ /* 0x000fc8000f8c08ff */
[----:B------:R-:W-:Y:S02]  /*10a10*/  LEA.HI.X.SX32 R9, R3, UR5, 0x1, P6 ;  /* 0x0000000503097c11 */ /* 0x000fe4000b0f0eff */
[----:B------:R-:W-:Y:S01]  /*10a20*/  LEA R12, P6, R13, UR4, 0x1 ;  /* 0x000000040d0c7c11 */ /* 0x000fe2000f8c08ff */
[----:B------:R-:W-:-:S03]  /*10a30*/  ULDC UR4, c[0x0][0x22c] ;  /* 0x00008b0000047ab9 */ /* 0x000fc60000000800 */
[----:B------:R-:W-:Y:S02]  /*10a40*/  LEA.HI.X.SX32 R13, R13, UR5, 0x1, P6 ;  /* 0x000000050d0d7c11 */ /* 0x000fe4000b0f0eff */
[----:B------:R-:W-:Y:S01]  /*10a50*/  ISETP.GE.AND P6, PT, R10, UR7, PT ;  /* 0x000000070a007c0c */ /* 0x000fe2000bfc6270 */
[----:B------:R-:W-:Y:S01]  /*10a60*/  ULDC.64 UR6, c[0x0][0x228] ;  /* 0x00008a0000067ab9 */ /* 0x000fe20000000a00 */
[----:B------:R-:W0:Y:S01]  /*10a70*/  LDS.128 R24, [R2] ;  /* 0x0000000002187984 */ /* 0x000e220000000c00 */
[----:B------:R-:W-:Y:S06]  /*10a80*/  BAR.SYNC.DEFER_BLOCKING 0x0 ;  /* 0x0000000000007b1d */ /* 0x000fec0000010000 */
[----:B------:R-:W-:Y:S02]  /*10a90*/  STSM.16.M88.4 [R0], R40 ;  /* 0x0000002800007844 */ /* 0x000fe40000000200 */
[----:B------:R-:W-:Y:S01]  /*10aa0*/  BAR.SYNC.DEFER_BLOCKING 0x0 ;  /* 0x0000000000007b1d */ /* 0x000fe20000010000 */
[----:B0-----:R-:W-:-:S05]  /*10ab0*/  PRMT R15, R24, 0x7632, R15 ;  /* 0x00007632180f7816 */ /* 0x001fca000000000f */
[----:B------:R-:W0:Y:S02]  /*10ac0*/  LDS.128 R28, [R2] ;  /* 0x00000000021c7984 */ /* 0x000e240000000c00 */
[----:B------:R-:W-:Y:S06]  /*10ad0*/  BAR.SYNC.DEFER_BLOCKING 0x0 ;  /* 0x0000000000007b1d */ /* 0x000fec0000010000 */
[----:B------:R-:W-:Y:S02]  /*10ae0*/  STSM.16.M88.4 [R0], R156 ;  /* 0x0000009c00007844 */ /* 0x000fe40000000200 */
[----:B------:R-:W-:Y:S06]  /*10af0*/  BAR.SYNC.DEFER_BLOCKING 0x0 ;  /* 0x0000000000007b1d */ /* 0x000fec0000010000 */
[----:B------:R-:W-:Y:S02]  /*10b00*/  LDS.128 R32, [R2] ;  /* 0x0000000002207984 */ /* 0x000fe40000000c00 */
[----:B------:R-:W-:Y:S06]  /*10b10*/  BAR.SYNC.DEFER_BLOCKING 0x0 ;  /* 0x0000000000007b1d */ /* 0x000fec0000010000 */
[----:B------:R-:W-:Y:S02]  /*10b20*/  STSM.16.M88.4 [R0], R96 ;  /* 0x0000006000007844 */ /* 0x000fe40000000200 */
[----:B------:R-:W-:Y:S06]  /*10b30*/  BAR.SYNC.DEFER_BLOCKING 0x0 ;  /* 0x0000000000007b1d */ /* 0x000fec0000010000 */
[----:B------:R-:W-:Y:S02]  /*10b40*/  LDS.128 R36, [R2] ;  /* 0x0000000002247984 */ /* 0x000fe40000000c00 */
[----:B------:R-:W-:Y:S06]  /*10b50*/  BAR.SYNC.DEFER_BLOCKING 0x0 ;  /* 0x0000000000007b1d */ /* 0x000fec0000010000 */
[----:B------:R-:W-:Y:S02]  /*10b60*/  STSM.16.M88.4 [R0], R148 ;  /* 0x0000009400007844 */ /* 0x000fe40000000200 */
[----:B------:R-:W-:Y:S06]  /*10b70*/  BAR.SYNC.DEFER_BLOCKING 0x0 ;  /* 0x0000000000007b1d */ /* 0x000fec0000010000 */
[----:B------:R-:W1:Y:S02]  /*10b80*/  LDS.128 R40, [R2] ;  /* 0x0000000002287984 */ /* 0x000e640000000c00 */
[----:B------:R-:W-:Y:S06]  /*10b90*/  BAR.SYNC.DEFER_BLOCKING 0x0 ;  /* 0x0000000000007b1d */ /* 0x000fec0000010000 */
[----:B------:R-:W-:Y:S02]  /*10ba0*/  STSM.16.M88.4 [R0], R100 ;  /* 0x0000006400007844 */ /* 0x000fe40000000200 */
[----:B------:R-:W-:Y:S06]  /*10bb0*/  BAR.SYNC.DEFER_BLOCKING 0x0 ;  /* 0x0000000000007b1d */ /* 0x000fec0000010000 */
[----:B------:R-:W2:Y:S02]  /*10bc0*/  LDS.128 R88, [R2] ;  /* 0x0000000002587984 */ /* 0x000ea40000000c00 */
[----:B------:R-:W-:Y:S06]  /*10bd0*/  BAR.SYNC.DEFER_BLOCKING 0x0 ;  /* 0x0000000000007b1d */ /* 0x000fec0000010000 */
[----:B------:R-:W-:Y:S02]  /*10be0*/  STSM.16.M88.4 [R0], R104 ;  /* 0x0000006800007844 */ /* 0x000fe40000000200 */
[----:B------:R-:W-:Y:S06]  /*10bf0*/  BAR.SYNC.DEFER_BLOCKING 0x0 ;  /* 0x0000000000007b1d */ /* 0x000fec0000010000 */
[----:B------:R-:W3:Y:S02]  /*10c00*/  LDS.128 R92, [R2] ;  /* 0x00000000025c7984 */ /* 0x000ee40000000c00 */
[----:B------:R-:W-:Y:S06]  /*10c10*/  BAR.SYNC.DEFER_BLOCKING 0x0 ;  /* 0x0000000000007b1d */ /* 0x000fec0000010000 */
[----:B------:R-:W-:Y:S02]  /*10c20*/  STSM.16.M88.4 [R0], R144 ;  /* 0x0000009000007844 */ /* 0x000fe40000000200 */
[----:B------:R-:W-:Y:S06]  /*10c30*/  BAR.SYNC.DEFER_BLOCKING 0x0 ;  /* 0x0000000000007b1d */ /* 0x000fec0000010000 */
[----:B------:R-:W4:Y:S02]  /*10c40*/  LDS.128 R96, [R2] ;  /* 0x0000000002607984 */ /* 0x000f240000000c00 */
[----:B------:R-:W-:Y:S06]  /*10c50*/  BAR.SYNC.DEFER_BLOCKING 0x0 ;  /* 0x0000000000007b1d */ /* 0x000fec0000010000 */
[----:B------:R-:W-:Y:S02]  /*10c60*/  STSM.16.M88.4 [R0], R140 ;  /* 0x0000008c00007844 */ /* 0x000fe40000000200 */
[----:B------:R-:W-:Y:S06]  /*10c70*/  BAR.SYNC.DEFER_BLOCKING 0x0 ;  /* 0x0000000000007b1d */ /* 0x000fec0000010000 */
[----:B------:R-:W-:Y:S02]  /*10c80*/  LDS.128 R100, [R2] ;  /* 0x0000000002647984 */ /* 0x000fe40000000c00 */
[----:B------:R-:W-:Y:S06]  /*10c90*/  BAR.SYNC.DEFER_BLOCKING 0x0 ;  /* 0x0000000000007b1d */ /* 0x000fec0000010000 */
[----:B------:R-:W-:Y:S02]  /*10ca0*/  STSM.16.M88.4 [R0], R108 ;  /* 0x0000006c00007844 */ /* 0x000fe40000000200 */
[----:B------:R-:W-:Y:S06]  /*10cb0*/  BAR.SYNC.DEFER_BLOCKING 0x0 ;  /* 0x0000000000007b1d */ /* 0x000fec0000010000 */
[----:B------:R-:W5:Y:S02]  /*10cc0*/  LDS.128 R104, [R2] ;  /* 0x0000000002687984 */ /* 0x000f640000000c00 */
        /* <DEDUP_REMOVED lines=69> */
[----:B------:R0:W-:Y:S02]  /*11120*/  STSM.16.M88.4 [R0], R20 ;  /* 0x0000001400007844 */ /* 0x0001e40000000200 */
[----:B------:R-:W-:Y:S01]  /*11130*/  BAR.SYNC.DEFER_BLOCKING 0x0 ;  /* 0x0000000000007b1d */ /* 0x000fe20000010000 */
[----:B0-----:R-:W-:-:S04]  /*11140*/  IMAD R23, R10, UR26, RZ ;  /* 0x0000001a0a177c24 */ /* 0x001fc8000f8e02ff */
[----:B------:R-:W-:-:S04]  /*11150*/  IMAD.WIDE R20, R23, 0x2, R8 ;  /* 0x0000000217147825 */ /* 0x000fc800078e0208 */
[C---:B------:R-:W-:Y:S02]  /*11160*/  VIADD R3, R23.reuse, UR26 ;  /* 0x0000001a17037c36 */ /* 0x040fe40008000000 */
[--C-:B------:R-:W-:Y:S01]  /*11170*/  IMAD.WIDE R22, R23, 0x2, R12.reuse ;  /* 0x0000000217167825 */ /* 0x100fe200078e020c */
[----:B------:R-:W0:Y:S03]  /*11180*/  LDS.128 R72, [R2] ;  /* 0x0000000002487984 */ /* 0x000e260000000c00 */
[----:B------:R-:W-:Y:S01]  /*11190*/  IMAD.WIDE R76, R3, 0x2, R12 ;  /* 0x00000002034c7825 */ /* 0x000fe200078e020c */
[----:B------:R-:W-:Y:S06]  /*111a0*/  BAR.SYNC.DEFER_BLOCKING 0x0 ;  /* 0x0000000000007b1d */ /* 0x000fec0000010000 */
[----:B------:R-:W-:Y:S02]  /*111b0*/  STSM.16.M88.4 [R0], R4 ;  /* 0x0000000400007844 */ /* 0x000fe40000000200 */
[----:B------:R-:W-:Y:S06]  /*111c0*/  BAR.SYNC.DEFER_BLOCKING 0x0 ;  /* 0x0000000000007b1d */ /* 0x000fec0000010000 */
[----:B------:R-:W-:Y:S02]  /*111d0*/  LDS.128 R80, [R2] ;  /* 0x0000000002507984 */ /* 0x000fe40000000c00 */
[----:B------:R-:W-:Y:S06]  /*111e0*/  BAR.SYNC.DEFER_BLOCKING 0x0 ;  /* 0x0000000000007b1d */ /* 0x000fec0000010000 */
[----:B------:R-:W-:Y:S02]  /*111f0*/  STSM.16.M88.4 [R0], R16 ;  /* 0x0000001000007844 */ /* 0x000fe40000000200 */
[----:B------:R-:W-:Y:S06]  /*11200*/  BAR.SYNC.DEFER_BLOCKING 0x0 ;  /* 0x0000000000007b1d */ /* 0x000fec0000010000 */
[----:B------:R-:W0:Y:S02]  /*11210*/  LDS.128 R4, [R2] ;  /* 0x0000000002047984 */ /* 0x000e240000000c00 */
[----:B------:R-:W-:Y:S06]  /*11220*/  BAR.SYNC.DEFER_BLOCKING 0x0 ;  /* 0x0000000000007b1d */ /* 0x000fec0000010000 */
[----:B------:R-:W-:Y:S02]  /*11230*/  STSM.16.M88.4 [R0], R84 ;  /* 0x0000005400007844 */ /* 0x000fe40000000200 */
[----:B------:R-:W-:Y:S06]  /*11240*/  BAR.SYNC.DEFER_BLOCKING 0x0 ;  /* 0x0000000000007b1d */ /* 0x000fec0000010000 */
[----:B------:R-:W0:Y:S02]  /*11250*/  LDS.128 R16, [R2] ;  /* 0x0000000002107984 */ /* 0x000e240000000c00 */
[----:B------:R-:W-:Y:S06]  /*11260*/  BAR.SYNC.DEFER_BLOCKING 0x0 ;  /* 0x0000000000007b1d */ /* 0x000fec0000010000 */
[----:B------:R1:W-:Y:S02]  /*11270*/  STSM.16.M88.4 [R0], R216 ;  /* 0x000000d800007844 */ /* 0x0003e40000000200 */
[----:B------:R-:W-:Y:S01]  /*11280*/  BAR.SYNC.DEFER_BLOCKING 0x0 ;  /* 0x0000000000007b1d */ /* 0x000fe20000010000 */
[----:B-1----:R-:W-:-:S05]  /*11290*/  VIADD R0, R10, 0x5 ;  /* 0x000000050a007836 */ /* 0x002fca0000000000 */
[----:B------:R1:W-:Y:S01]  /*112a0*/  @P4 STG.E.U16 desc[UR14][R20.64], R24 ;  /* 0x0000001814004986 */ /* 0x0003e2000c10150e */
[C---:B------:R-:W-:Y:S02]  /*112b0*/  ISETP.LT.AND P4, PT, R14.reuse, UR24, !P6 ;  /* 0x000000180e007c0c */ /* 0x040fe4000f781270 */
[----:B------:R-:W-:Y:S02]  /*112c0*/  ISETP.LT.AND P6, PT, R11, UR22, !P2 ;  /* 0x000000160b007c0c */ /* 0x000fe4000d7c1270 */
[----:B------:R-:W-:Y:S01]  /*112d0*/  ISETP.LT.AND P2, PT, R14, UR20, !P2 ;  /* 0x000000140e007c0c */ /* 0x000fe2000d741270 */
[----:B-1----:R-:W-:Y:S01]  /*112e0*/  IMAD.WIDE R20, R3, 0x2, R8 ;  /* 0x0000000203147825 */ /* 0x002fe200078e0208 */
[----:B------:R-:W-:-:S07]  /*112f0*/  PRMT R24, R28, 0x7632, R24 ;  /* 0x000076321c187816 */ /* 0x000fce0000000018 */
[----:B------:R1:W-:Y:S01]  /*11300*/  @P4 STG.E.U16 desc[UR14][R22.64], R15 ;  /* 0x0000000f16004986 */ /* 0x0003e2000c10150e */
[----:B------:R-:W-:Y:S01]  /*11310*/  ISETP.GE.AND P4, PT, R0, UR4, PT ;  /* 0x0000000400007c0c */ /* 0x000fe2000bf86270 */
[----:B------:R-:W-:Y:S01]  /*11320*/  VIADD R3, R3, UR26 ;  /* 0x0000001a03037c36 */ /* 0x000fe20008000000 */
[----:B------:R-:W-:Y:S01]  /*11330*/  ULDC UR4, c[0x0][0x22c] ;  /* 0x00008b0000047ab9 */ /* 0x000fe20000000800 */
[----:B------:R2:W-:Y:S01]  /*11340*/  @P6 STG.E.U16 desc[UR14][R20.64], R28 ;  /* 0x0000001c14006986 */ /* 0x0005e2000c10150e */
[C---:B------:R-:W-:Y:S01]  /*11350*/  ISETP.LT.AND P6, PT, R11.reuse, UR12, !P5 ;  /* 0x0000000c0b007c0c */ /* 0x040fe2000efc1270 */
[----:B------:R-:W-:Y:S01]  /*11360*/  VIADD R0, R10, 0x6 ;  /* 0x000000060a007836 */ /* 0x000fe20000000000 */
[C---:B------:R-:W-:Y:S01]  /*11370*/  ISETP.LT.AND P5, PT, R14.reuse, UR10, !P5 ;  /* 0x0000000a0e007c0c */ /* 0x040fe2000efa1270 */
[----:B------:R3:W-:Y:S01]  /*11380*/  @P2 STG.E.U16 desc[UR14][R76.64], R24 ;  /* 0x000000184c002986 */ /* 0x0007e2000c10150e */
[----:B------:R-:W-:Y:S01]  /*11390*/  ISETP.LT.AND P2, PT, R11, UR18, !P0 ;  /* 0x000000120b007c0c */ /* 0x000fe2000c741270 */
[----:B------:R-:W-:Y:S01]  /*113a0*/  ULDC UR10, c[0x0][0x22c] ;  /* 0x00008b00000a7ab9 */ /* 0x000fe20000000800 */
[----:B------:R-:W-:Y:S01]  /*113b0*/  ISETP.LT.AND P0, PT, R14, UR16, !P0 ;  /* 0x000000100e007c0c */ /* 0x000fe2000c701270 */
[C---:B-1----:R-:W-:Y:S01]  /*113c0*/  VIADD R15, R3.reuse, UR26 ;  /* 0x0000001a030f7c36 */ /* 0x042fe20008000000 */
[----:B------:R-:W-:Y:S01]  /*113d0*/  ULDC UR12, c[0x0][0x228] ;  /* 0x00008a00000c7ab9 */ /* 0x000fe20000000800 */
[----:B------:R-:W-:Y:S01]  /*113e0*/  IMAD.WIDE R22, R3, 0x2, R12 ;  /* 0x0000000203167825 */ /* 0x000fe200078e020c */
[----:B------:R-:W-:Y:S01]  /*113f0*/  ULDC UR16, c[0x0][0x228] ;  /* 0x00008a0000107ab9 */ /* 0x000fe20000000800 */
[----:B------:R-:W-:-:S02]  /*11400*/  ULDC UR18, c[0x0][0x228] ;  /* 0x00008a0000127ab9 */ /* 0x000fc40000000800 */
[----:B--2---:R-:W-:Y:S01]  /*11410*/  IMAD.WIDE R20, R3, 0x2, R8 ;  /* 0x0000000203147825 */ /* 0x004fe200078e0208 */
[----:B------:R-:W-:Y:S02]  /*11420*/  PRMT R3, R25, 0x7632, R3 ;  /* 0x0000763219037816 */ /* 0x000fe40000000003 */
[----:B---3--:R-:W-:Y:S01]  /*11430*/  PRMT R24, R29, 0x7632, R24 ;  /* 0x000076321d187816 */ /* 0x008fe20000000018 */
[C---:B------:R-:W-:Y:S01]  /*11440*/  IMAD.WIDE R76, R15.reuse, 0x2, R8 ;  /* 0x000000020f4c7825 */ /* 0x040fe200078e0208 */
[----:B------:R1:W-:Y:S01]  /*11450*/  @P2 STG.E.U16 desc[UR14][R20.64], R25 ;  /* 0x0000001914002986 */ /* 0x0003e2000c10150e */
[----:B------:R-:W-:Y:S01]  /*11460*/  ISETP.GE.AND P2, PT, R0, UR4, PT ;  /* 0x0000000400007c0c */ /* 0x000fe2000bf46270 */
[----:B------:R-:W-:Y:S01]  /*11470*/  ULDC.64 UR4, c[0x0][0x228] ;  /* 0x00008a0000047ab9 */ /* 0x000fe20000000a00 */
[----:B------:R-:W-:Y:S01]  /*11480*/  IMAD.WIDE R78, R15, 0x2, R12 ;  /* 0x000000020f4e7825 */ /* 0x000fe200078e020c */
[----:B------:R2:W-:Y:S01]  /*11490*/  @P0 STG.E.U16 desc[UR14][R22.64], R3 ;  /* 0x0000000316000986 */ /* 0x0005e2000c10150e */
[----:B------:R-:W-:Y:S01]  /*114a0*/  ISETP.LT.AND P0, PT, R11, UR8, !P3 ;  /* 0x000000080b007c0c */ /* 0x000fe2000df01270 */
[----:B------:R-:W-:Y:S01]  /*114b0*/  ULDC UR8, c[0x0][0x228] ;  /* 0x00008a0000087ab9 */ /* 0x000fe20000000800 */
[----:B------:R-:W-:Y:S01]  /*114c0*/  ISETP.LT.AND P3, PT, R14, UR6, !P3 ;  /* 0x000000060e007c0c */ /* 0x000fe2000df61270 */
[----:B------:R-:W-:Y:S01]  /*114d0*/  @P6 STG.E.U16 desc[UR14][R76.64], R29 ;  /* 0x0000001d4c006986 */ /* 0x000fe2000c10150e */
[----:B------:R-:W-:Y:S01]  /*114e0*/  VIADD R15, R15, UR26 ;  /* 0x0000001a0f0f7c36 */ /* 0x000fe20008000000 */
[----:B------:R-:W-:Y:S01]  /*114f0*/  ULDC UR6, c[0x0][0x228] ;  /* 0x00008a0000067ab9 */ /* 0x000fe20000000800 */
[----:B------:R-:W-:Y:S01]  /*11500*/  VIADD R0, R10, 0x7 ;  /* 0x000000070a007836 */ /* 0x000fe20000000000 */
[----:B------:R3:W-:Y:S01]  /*11510*/  @P5 STG.E.U16 desc[UR14][R78.64], R24 ;  /* 0x000000184e005986 */ /* 0x0007e2000c10150e */
[----:B------:R-:W-:Y:S01]  /*11520*/  ISETP.LT.AND P5, PT, R11, UR4, !P4 ;  /* 0x000000040b007c0c */ /* 0x000fe2000e7a1270 */
[C---:B-1----:R-:W-:Y:S01]  /*11530*/  IMAD.WIDE R20, R15.reuse, 0x2, R8 ;  /* 0x000000020f147825 */ /* 0x042fe200078e0208 */
[----:B------:R-:W-:Y:S01]  /*11540*/  ISETP.LT.AND P4, PT, R14, UR28, !P4 ;  /* 0x0000001c0e007c0c */ /* 0x000fe2000e781270 */
[----:B------:R-:W-:Y:S01]  /*11550*/  ULDC UR4, c[0x0][0x22c] ;  /* 0x00008b0000047ab9 */ /* 0x000fe20000000800 */
[----:B------:R-:W-:Y:S01]  /*11560*/  ISETP.GE.AND P6, PT, R0, UR10, PT ;  /* 0x0000000a00007c0c */ /* 0x000fe2000bfc6270 */
[C---:B--2---:R-:W-:Y:S01]  /*11570*/  VIADD R3, R15.reuse, UR26 ;  /* 0x0000001a0f037c36 */ /* 0x044fe20008000000 */
[----:B------:R1:W-:Y:S01]  /*11580*/  @P0 STG.E.U16 desc[UR14][R20.64], R26 ;  /* 0x0000001a14000986 */ /* 0x0003e2000c10150e */
[----:B------:R-:W-:Y:S01]  /*11590*/  IMAD.WIDE R22, R15, 0x2, R12 ;  /* 0x000000020f167825 */ /* 0x000fe200078e020c */
[----:B------:R-:W-:Y:S01]  /*115a0*/  PRMT R15, R26, 0x7632, R15 ;  /* 0x000076321a0f7816 */ /* 0x000fe2000000000f */
[----:B------:R-:W-:-:S02]  /*115b0*/  ULDC UR10, c[0x0][0x228] ;  /* 0x00008a00000a7ab9 */ /* 0x000fc40000000800 */
[----:B---3--:R-:W-:Y:S02]  /*115c0*/  IMAD.WIDE R24, R3, 0x2, R8 ;  /* 0x0000000203187825 */ /* 0x008fe400078e0208 */
[----:B------:R2:W-:Y:S01]  /*115d0*/  @P3 STG.E.U16 desc[UR14][R22.64], R15 ;  /* 0x0000000f16003986 */ /* 0x0005e2000c10150e */
[----:B------:R-:W-:Y:S01]  /*115e0*/  ISETP.LT.AND P3, PT, R11, UR30, !P2 ;  /* 0x0000001e0b007c0c */ /* 0x000fe2000d761270 */
[----:B------:R-:W-:Y:S01]  /*115f0*/  VIADD R0, R10, 0x8 ;  /* 0x000000080a007836 */ /* 0x000fe20000000000 */
[----:B------:R-:W-:Y:S01]  /*11600*/  ISETP.LT.AND P2, PT, R14, UR6, !P2 ;  /* 0x000000060e007c0c */ /* 0x000fe2000d741270 */
[----:B------:R3:W-:Y:S01]  /*11610*/  @P5 STG.E.U16 desc[UR14][R24.64], R30 ;  /* 0x0000001e18005986 */ /* 0x0007e2000c10150e */
[----:B------:R-:W-:Y:S01]  /*11620*/  IMAD.WIDE R28, R3, 0x2, R12 ;  /* 0x00000002031c7825 */ /* 0x000fe200078e020c */
[----:B-1----:R-:W-:Y:S01]  /*11630*/  PRMT R21, R30, 0x7632, R21 ;  /* 0x000076321e157816 */ /* 0x002fe20000000015 */
[----:B------:R-:W-:Y:S01]  /*11640*/  ULDC UR6, c[0x0][0x228] ;  /* 0x00008a0000067ab9 */ /* 0x000fe20000000800 */
[----:B------:R-:W-:Y:S01]  /*11650*/  ISETP.LT.AND P5, PT, R11, UR8, !P6 ;  /* 0x000000080b007c0c */ /* 0x000fe2000f7a1270 */
[----:B------:R-:W-:Y:S01]  /*11660*/  VIADD R3, R3, UR26 ;  /* 0x0000001a03037c36 */ /* 0x000fe20008000000 */
[----:B------:R-:W-:Y:S01]  /*11670*/  ISETP.GE.AND P0, PT, R0, UR4, PT ;  /* 0x0000000400007c0c */ /* 0x000fe2000bf06270 */
[----:B------:R-:W-:Y:S01]  /*11680*/  VIADD R0, R10, 0x9 ;  /* 0x000000090a007836 */ /* 0x000fe20000000000 */
[----:B------:R1:W-:Y:S01]  /*11690*/  @P4 STG.E.U16 desc[UR14][R28.64], R21 ;  /* 0x000000151c004986 */ /* 0x0003e2000c10150e */
[----:B--2---:R-:W-:Y:S01]  /*116a0*/  VIADD R15, R3, UR26 ;  /* 0x0000001a030f7c36 */ /* 0x004fe20008000000 */
[----:B------:R-:W-:Y:S01]  /*116b0*/  ULDC UR4, c[0x0][0x22c] ;  /* 0x00008b0000047ab9 */ /* 0x000fe20000000800 */
[----:B------:R-:W-:Y:S01]  /*116c0*/  PRMT R26, R27, 0x7632, R26 ;  /* 0x000076321b1a7816 */ /* 0x000fe2000000001a */
[----:B------:R-:W-:Y:S01]  /*116d0*/  IMAD.WIDE R22, R3, 0x2, R12 ;  /* 0x0000000203167825 */ /* 0x000fe200078e020c */
[----:B------:R-:W-:Y:S01]  /*116e0*/  ISETP.GE.AND P4, PT, R0, UR4, PT ;  /* 0x0000000400007c0c */ /* 0x000fe2000bf86270 */
[----:B------:R-:W-:Y:S01]  /*116f0*/  ULDC UR4, c[0x0][0x22c] ;  /* 0x00008b0000047ab9 */ /* 0x000fe20000000800 */
[----:B------:R-:W-:Y:S01]  /*11700*/  ULDC UR8, c[0x0][0x228] ;  /* 0x00008a0000087ab9 */ /* 0x000fe20000000800 */
[----:B---3--:R-:W-:Y:S01]  /*11710*/  IMAD.WIDE R24, R15, 0x2, R8 ;  /* 0x000000020f187825 */ /* 0x008fe200078e0208 */
[----:B------:R-:W-:Y:S01]  /*11720*/  ISETP.LT.AND P6, PT, R14, UR6, !P6 ;  /* 0x000000060e007c0c */ /* 0x000fe2000f7c1270 */
[----:B------:R-:W-:-:S02]  /*11730*/  ULDC UR6, c[0x0][0x228] ;  /* 0x00008a0000067ab9 */ /* 0x000fc40000000800 */
[----:B-1----:R-:W-:Y:S01]  /*11740*/  IMAD.WIDE R20, R3, 0x2, R8 ;  /* 0x0000000203147825 */ /* 0x002fe200078e0208 */
[----:B------:R-:W-:-:S03]  /*11750*/  PRMT R28, R41, 0x7632, R28 ;  /* 0x00007632291c7816 */ /* 0x000fc6000000001c */
[----:B------:R-:W-:Y:S01]  /*11760*/  VIADD R0, R10, 0xa ;  /* 0x0000000a0a007836 */ /* 0x000fe20000000000 */
[----:B------:R1:W-:Y:S01]  /*11770*/  @P3 STG.E.U16 desc[UR14][R20.64], R27 ;  /* 0x0000001b14003986 */ /* 0x0003e2000c10150e */
[----:B------:R-:W-:-:S03]  /*11780*/  VIADD R3, R15, UR26 ;  /* 0x0000001a0f037c36 */ /* 0x000fc60008000000 */
[----:B------:R2:W-:Y:S01]  /*11790*/  @P2 STG.E.U16 desc[UR14][R22.64], R26 ;  /* 0x0000001a16002986 */ /* 0x0005e2000c10150e */
[----:B------:R-:W-:Y:S01]  /*117a0*/  ISETP.GE.AND P3, PT, R0, UR4, PT ;  /* 0x0000000400007c0c */ /* 0x000fe2000bf66270 */
[----:B------:R-:W-:Y:S01]  /*117b0*/  VIADD R0, R10, 0xb ;  /* 0x0000000b0a007836 */ /* 0x000fe20000000000 */
[----:B------:R-:W-:Y:S01]  /*117c0*/  ULDC UR4, c[0x0][0x22c] ;  /* 0x00008b0000047ab9 */ /* 0x000fe20000000800 */
[----:B------:R3:W-:Y:S01]  /*117d0*/  @P5 STG.E.U16 desc[UR14][R24.64], R31 ;  /* 0x0000001f18005986 */ /* 0x0007e2000c10150e */
[----:B------:R-:W-:Y:S01]  /*117e0*/  ISETP.LT.AND P5, PT, R11, UR8, !P0 ;  /* 0x000000080b007c0c */ /* 0x000fe2000c7a1270 */
[----:B------:R-:W-:Y:S01]  /*117f0*/  ULDC UR8, c[0x0][0x228] ;  /* 0x00008a0000087ab9 */ /* 0x000fe20000000800 */
[----:B------:R-:W-:Y:S01]  /*11800*/  ISETP.LT.AND P0, PT, R14, UR10, !P0 ;  /* 0x0000000a0e007c0c */ /* 0x000fe2000c701270 */
[----:B-1----:R-:W-:Y:S01]  /*11810*/  IMAD.WIDE R20, R15, 0x2, R12 ;  /* 0x000000020f147825 */ /* 0x002fe200078e020c */
[----:B------:R-:W-:Y:S01]  /*11820*/  ISETP.GE.AND P2, PT, R0, UR4, PT ;  /* 0x0000000400007c0c */ /* 0x000fe2000bf46270 */
[----:B------:R-:W-:Y:S01]  /*11830*/  ULDC UR4, c[0x0][0x22c] ;  /* 0x00008b0000047ab9 */ /* 0x000fe20000000800 */
[----:B------:R-:W-:Y:S01]  /*11840*/  PRMT R15, R32, 0x7632, R15 ;  /* 0x00007632200f7816 */ /* 0x000fe2000000000f */
[----:B------:R-:W-:Y:S01]  /*11850*/  VIADD R0, R10, 0xc ;  /* 0x0000000c0a007836 */ /* 0x000fe20000000000 */
[----:B------:R-:W-:Y:S01]  /*11860*/  ULDC UR10, c[0x0][0x228] ;  /* 0x00008a00000a7ab9 */ /* 0x000fe20000000800 */
[----:B--2---:R-:W-:Y:S01]  /*11870*/  IMAD.WIDE R22, R3, 0x2, R8 ;  /* 0x0000000203167825 */ /* 0x004fe200078e0208 */
[----:B---3--:R-:W-:-:S03]  /*11880*/  PRMT R31, R31, 0x7632, R31 ;  /* 0x000076321f1f7816 */ /* 0x008fc6000000001f */
[C---:B------:R-:W-:Y:S02]  /*11890*/  IMAD.WIDE R24, R3.reuse, 0x2, R12 ;  /* 0x0000000203187825 */ /* 0x040fe400078e020c */
[----:B------:R1:W-:Y:S01]  /*118a0*/  @P6 STG.E.U16 desc[UR14][R20.64], R31 ;  /* 0x0000001f14006986 */ /* 0x0003e2000c10150e */
[----:B------:R-:W-:Y:S01]  /*118b0*/  ISETP.GE.AND P6, PT, R0, UR4, PT ;  /* 0x0000000400007c0c */ /* 0x000fe2000bfc6270 */
[----:B------:R-:W-:Y:S01]  /*118c0*/  ULDC UR4, c[0x0][0x228] ;  /* 0x00008a0000047ab9 */ /* 0x000fe20000000800 */
[----:B------:R-:W-:Y:S01]  /*118d0*/  VIADD R3, R3, UR26 ;  /* 0x0000001a03037c36 */ /* 0x000fe20008000000 */
[----:B------:R2:W-:Y:S01]  /*118e0*/  @P5 STG.E.U16 desc[UR14][R22.64], R32 ;  /* 0x0000002016005986 */ /* 0x0005e2000c10150e */
[----:B------:R-:W-:Y:S01]  /*118f0*/  VIADD R0, R10, 0xd ;  /* 0x0000000d0a007836 */ /* 0x000fe20000000000 */
[C---:B------:R-:W-:Y:S01]  /*11900*/  ISETP.LT.AND P5, PT, R11.reuse, UR8, !P3 ;  /* 0x000000080b007c0c */ /* 0x040fe2000dfa1270 */
[----:B------:R-:W-:Y:S01]  /*11910*/  ULDC UR8, c[0x0][0x228] ;  /* 0x00008a0000087ab9 */ /* 0x000fe20000000800 */
[----:B------:R3:W-:Y:S01]  /*11920*/  @P0 STG.E.U16 desc[UR14][R24.64], R15 ;  /* 0x0000000f18000986 */ /* 0x0007e2000c10150e */
[----:B------:R-:W-:Y:S01]  /*11930*/  ISETP.LT.AND P0, PT, R11, UR4, !P4 ;  /* 0x000000040b007c0c */ /* 0x000fe2000e701270 */
[----:B------:R-:W-:Y:S01]  /*11940*/  ULDC UR4, c[0x0][0x22c] ;  /* 0x00008b0000047ab9 */ /* 0x000fe20000000800 */
[C---:B------:R-:W-:Y:S01]  /*11950*/  ISETP.LT.AND P4, PT, R14.reuse, UR6, !P4 ;  /* 0x000000060e007c0c */ /* 0x040fe2000e781270 */
[----:B------:R-:W-:Y:S01]  /*11960*/  ULDC UR6, c[0x0][0x228] ;  /* 0x00008a0000067ab9 */ /* 0x000fe20000000800 */
[----:B-1----:R-:W-:Y:S01]  /*11970*/  IMAD.WIDE R20, R3, 0x2, R8 ;  /* 0x0000000203147825 */ /* 0x002fe200078e0208 */
[----:B------:R-:W-:Y:S01]  /*11980*/  ISETP.LT.AND P3, PT, R14, UR6, !P3 ;  /* 0x000000060e007c0c */ /* 0x000fe2000df61270 */
[----:B------:R-:W-:-:S02]  /*11990*/  ULDC UR6, c[0x0][0x228] ;  /* 0x00008a0000067ab9 */ /* 0x000fc40000000800 */
[----:B--2---:R-:W-:Y:S01]  /*119a0*/  IMAD.WIDE R22, R3, 0x2, R12 ;  /* 0x0000000203167825 */ /* 0x004fe200078e020c */
[----:B---3--:R-:W-:-:S03]  /*119b0*/  PRMT R15, R36, 0x7632, R15 ;  /* 0x00007632240f7816 */ /* 0x008fc6000000000f */
[----:B------:R-:W-:Y:S01]  /*119c0*/  VIADD R3, R3, UR26 ;  /* 0x0000001a03037c36 */ /* 0x000fe20008000000 */
[----:B------:R1:W-:Y:S01]  /*119d0*/  @P0 STG.E.U16 desc[UR14][R20.64], R36 ;  /* 0x0000002414000986 */ /* 0x0003e2000c10150e */
[----:B------:R-:W-:Y:S01]  /*119e0*/  ISETP.GE.AND P0, PT, R0, UR4, PT ;  /* 0x0000000400007c0c */ /* 0x000fe2000bf06270 */
[----:B------:R-:W-:Y:S01]  /*119f0*/  ULDC UR4, c[0x0][0x228] ;  /* 0x00008a0000047ab9 */ /* 0x000fe20000000800 */
[----:B------:R-:W-:Y:S01]  /*11a00*/  IMAD.WIDE R24, R3, 0x2, R8 ;  /* 0x0000000203187825 */ /* 0x000fe200078e0208 */
[----:B------:R2:W-:Y:S01]  /*11a10*/  @P4 STG.E.U16 desc[UR14][R22.64], R15 ;  /* 0x0000000f16004986 */ /* 0x0005e2000c10150e */
[----:B------:R-:W-:Y:S01]  /*11a20*/  ISETP.LT.AND P4, PT, R11, UR4, !P2 ;  /* 0x000000040b007c0c */ /* 0x000fe2000d781270 */
[----:B------:R-:W-:Y:S01]  /*11a30*/  ULDC UR4, c[0x0][0x22c] ;  /* 0x00008b0000047ab9 */ /* 0x000fe20000000800 */
[C---:B------:R-:W-:Y:S01]  /*11a40*/  IMAD.WIDE R26, R3.reuse, 0x2, R12 ;  /* 0x00000002031a7825 */ /* 0x040fe200078e020c */
[----:B------:R-:W-:Y:S01]  /*11a50*/  ISETP.LT.AND P2, PT, R14, UR6, !P2 ;  /* 0x000000060e007c0c */ /* 0x000fe2000d741270 */
[----:B------:R3:W-:Y:S01]  /*11a60*/  @P5 STG.E.U16 desc[UR14][R24.64], R33 ;  /* 0x0000002118005986 */ /* 0x0007e2000c10150e */
[----:B------:R-:W-:Y:S01]  /*11a70*/  ULDC UR6, c[0x0][0x228] ;  /* 0x00008a0000067ab9 */ /* 0x000fe20000000800 */
[----:B------:R-:W-:Y:S01]  /*11a80*/  VIADD R3, R3, UR26 ;  /* 0x0000001a03037c36 */ /* 0x000fe20008000000 */
[----:B-1----:R-:W-:Y:S01]  /*11a90*/  PRMT R21, R33, 0x7632, R21 ;  /* 0x0000763221157816 */ /* 0x002fe20000000015 */
[----:B------:R-:W-:-:S02]  /*11aa0*/  VIADD R0, R10, 0xe ;  /* 0x0000000e0a007836 */ /* 0x000fc40000000000 */
[----:B--2---:R-:W-:Y:S02]  /*11ab0*/  IMAD.WIDE R22, R3, 0x2, R12 ;  /* 0x0000000203167825 */ /* 0x004fe400078e020c */
[----:B------:R1:W-:Y:S01]  /*11ac0*/  @P3 STG.E.U16 desc[UR14][R26.64], R21 ;  /* 0x000000151a003986 */ /* 0x0003e2000c10150e */
[----:B------:R-:W-:Y:S01]  /*11ad0*/  ISETP.LT.AND P3, PT, R11, UR6, !P6 ;  /* 0x000000060b007c0c */ /* 0x000fe2000f761270 */
[----:B------:R-:W-:Y:S01]  /*11ae0*/  ULDC UR6, c[0x0][0x228] ;  /* 0x00008a0000067ab9 */ /* 0x000fe20000000800 */
[----:B------:R-:W-:Y:S01]  /*11af0*/  ISETP.GE.AND P5, PT, R0, UR4, PT ;  /* 0x0000000400007c0c */ /* 0x000fe2000bfa6270 */
[----:B------:R-:W-:Y:S01]  /*11b00*/  ULDC UR4, c[0x0][0x228] ;  /* 0x00008a0000047ab9 */ /* 0x000fe20000000800 */
[----:B---3--:R-:W-:Y:S01]  /*11b10*/  PRMT R25, R37, 0x7632, R25 ;  /* 0x0000763225197816 */ /* 0x008fe20000000019 */
[----:B------:R-:W-:Y:S01]  /*11b20*/  VIADD R0, R10, 0xf ;  /* 0x0000000f0a007836 */ /* 0x000fe20000000000 */
[----:B------:R-:W-:Y:S01]  /*11b30*/  ISETP.LT.AND P6, PT, R14, UR4, !P6 ;  /* 0x000000040e007c0c */ /* 0x000fe2000f7c1270 */
[----:B------:R-:W-:Y:S01]  /*11b40*/  ULDC UR4, c[0x0][0x22c] ;  /* 0x00008b0000047ab9 */ /* 0x000fe20000000800 */
[----:B-1----:R-:W-:-:S04]  /*11b50*/  IMAD.WIDE R20, R3, 0x2, R8 ;  /* 0x0000000203147825 */ /* 0x002fc800078e0208 */
[----:B------:R-:W-:Y:S01]  /*11b60*/  VIADD R3, R3, UR26 ;  /* 0x0000001a03037c36 */ /* 0x000fe20008000000 */
[----:B------:R1:W-:Y:S01]  /*11b70*/  @P4 STG.E.U16 desc[UR14][R20.64], R37 ;  /* 0x0000002514004986 */ /* 0x0003e2000c10150e */
[----:B------:R-:W-:Y:S01]  /*11b80*/  ISETP.GE.AND P4, PT, R0, UR4, PT ;  /* 0x0000000400007c0c */ /* 0x000fe2000bf86270 */
[----:B------:R-:W-:Y:S01]  /*11b90*/  VIADD R0, R10, 0x10 ;  /* 0x000000100a007836 */ /* 0x000fe20000000000 */
[----:B------:R-:W-:Y:S01]  /*11ba0*/  ULDC UR4, c[0x0][0x22c] ;  /* 0x00008b0000047ab9 */ /* 0x000fe20000000800 */
[----:B------:R2:W-:Y:S01]  /*11bb0*/  @P2 STG.E.U16 desc[UR14][R22.64], R25 ;  /* 0x0000001916002986 */ /* 0x0005e2000c10150e */
[----:B------:R-:W-:Y:S01]  /*11bc0*/  ISETP.LT.AND P2, PT, R11, UR6, !P0 ;  /* 0x000000060b007c0c */ /* 0x000fe2000c741270 */
[C---:B------:R-:W-:Y:S01]  /*11bd0*/  VIADD R15, R3.reuse, UR26 ;  /* 0x0000001a030f7c36 */ /* 0x040fe20008000000 */
[----:B------:R-:W-:Y:S01]  /*11be0*/  ULDC UR6, c[0x0][0x228] ;  /* 0x00008a0000067ab9 */ /* 0x000fe20000000800 */
[----:B-1----:R-:W-:-:S04]  /*11bf0*/  IMAD.WIDE R20, R3, 0x2, R12 ;  /* 0x0000000203147825 */ /* 0x002fc800078e020c */
[----:B--2---:R-:W-:-:S04]  /*11c00*/  IMAD.WIDE R24, R3, 0x2, R8 ;  /* 0x0000000203187825 */ /* 0x004fc800078e0208 */
[----:B------:R-:W-:Y:S01]  /*11c10*/  IMAD.WIDE R22, R15, 0x2, R8 ;  /* 0x000000020f167825 */ /* 0x000fe200078e0208 */
[----:B------:R1:W-:Y:S01]  /*11c20*/  @P3 STG.E.U16 desc[UR14][R24.64], R34 ;  /* 0x0000002218003986 */ /* 0x0003e2000c10150e */
[----:B------:R-:W-:Y:S01]  /*11c30*/  ISETP.GE.AND P3, PT, R0, UR4, PT ;  /* 0x0000000400007c0c */ /* 0x000fe2000bf66270 */
[----:B------:R-:W-:Y:S01]  /*11c40*/  ULDC UR4, c[0x0][0x228] ;  /* 0x00008a0000047ab9 */ /* 0x000fe20000000800 */
[----:B------:R-:W-:Y:S01]  /*11c50*/  VIADD R0, R10, 0x11 ;  /* 0x000000110a007836 */ /* 0x000fe20000000000 */
[----:B------:R-:W-:Y:S01]  /*11c60*/  ISETP.LT.AND P0, PT, R14, UR4, !P0 ;  /* 0x000000040e007c0c */ /* 0x000fe2000c701270 */
[----:B------:R-:W-:Y:S01]  /*11c70*/  ULDC UR4, c[0x0][0x22c] ;  /* 0x00008b0000047ab9 */ /* 0x000fe20000000800 */
[----:B-1----:R-:W-:-:S05]  /*11c80*/  PRMT R25, R34, 0x7632, R25 ;  /* 0x0000763222197816 */ /* 0x002fca0000000019 */
[----:B------:R1:W-:Y:S01]  /*11c90*/  @P6 STG.E.U16 desc[UR14][R20.64], R25 ;  /* 0x0000001914006986 */ /* 0x0003e2000c10150e */
[C---:B------:R-:W-:Y:S01]  /*11ca0*/  ISETP.LT.AND P6, PT, R11.reuse, UR10, !P4 ;  /* 0x0000000a0b007c0c */ /* 0x040fe2000e7c1270 */
[----:B------:R-:W-:Y:S02]  /*11cb0*/  ULDC UR10, c[0x0][0x228] ;  /* 0x00008a00000a7ab9 */ /* 0x000fe40000000800 */
[----:B------:R2:W-:Y:S01]  /*11cc0*/  @P2 STG.E.U16 desc[UR14][R22.64], R38 ;  /* 0x0000002616002986 */ /* 0x0005e2000c10150e */
[----:B------:R-:W-:Y:S01]  /*11cd0*/  ISETP.LT.AND P2, PT, R11, UR6, !P5 ;  /* 0x000000060b007c0c */ /* 0x000fe2000ef41270 */
[----:B------:R-:W-:Y:S01]  /*11ce0*/  ULDC UR6, c[0x0][0x228] ;  /* 0x00008a0000067ab9 */ /* 0x000fe20000000800 */
[C---:B------:R-:W-:Y:S01]  /*11cf0*/  ISETP.LT.AND P5, PT, R14.reuse, UR8, !P5 ;  /* 0x000000080e007c0c */ /* 0x040fe2000efa1270 */
[----:B------:R-:W-:Y:S01]  /*11d00*/  ULDC UR8, c[0x0][0x228] ;  /* 0x00008a0000087ab9 */ /* 0x000fe20000000800 */
[----:B------:R-:W-:Y:S01]  /*11d10*/  ISETP.LT.AND P4, PT, R14, UR6, !P4 ;  /* 0x000000060e007c0c */ /* 0x000fe2000e781270 */
[----:B------:R-:W-:Y:S01]  /*11d20*/  ULDC UR6, c[0x0][0x228] ;  /* 0x00008a0000067ab9 */ /* 0x000fe20000000800 */
[----:B-1----:R-:W-:Y:S01]  /*11d30*/  IMAD.WIDE R24, R15, 0x2, R12 ;  /* 0x000000020f187825 */ /* 0x002fe200078e020c */
[----:B------:R-:W-:-:S03]  /*11d40*/  PRMT R21, R38, 0x7632, R21 ;  /* 0x0000763226157816 */ /* 0x000fc60000000015 */
[----:B------:R-:W-:Y:S02]  /*11d50*/  VIADD R15, R15, UR26 ;  /* 0x0000001a0f0f7c36 */ /* 0x000fe40008000000 */
[----:B------:R1:W-:Y:S01]  /*11d60*/  @P0 STG.E.U16 desc[UR14][R24.64], R21 ;  /* 0x0000001518000986 */ /* 0x0003e2000c10150e */
[----:B------:R-:W-:Y:S01]  /*11d70*/  ISETP.GE.AND P0, PT, R0, UR4, PT ;  /* 0x0000000400007c0c */ /* 0x000fe2000bf06270 */
[C---:B------:R-:W-:Y:S01]  /*11d80*/  VIADD R3, R15.reuse, UR26 ;  /* 0x0000001a0f037c36 */ /* 0x040fe20008000000 */
[----:B------:R-:W-:Y:S01]  /*11d90*/  ULDC UR4, c[0x0][0x22c] ;  /* 0x00008b0000047ab9 */ /* 0x000fe20000000800 */
[----:B--2---:R-:W-:-:S04]  /*11da0*/  IMAD.WIDE R22, R15, 0x2, R12 ;  /* 0x000000020f167825 */ /* 0x004fc800078e020c */
[----:B------:R-:W-:-:S04]  /*11db0*/  IMAD.WIDE R26, R3, 0x2, R8 ;  /* 0x00000002031a7825 */ /* 0x000fc800078e0208 */
        /* <DEDUP_REMOVED lines=17> */
[----:B--2---:R-:W-:Y:S01]  /*11ed0*/  IMAD.WIDE R22, R15, 0x2, R8 ;  /* 0x000000020f167825 */ /* 0x004fe200078e0208 */
[----:B------:R-:W-:Y:S01]  /*11ee0*/  ULDC UR4, c[0x0][0x22c] ;  /* 0x00008b0000047ab9 */ /* 0x000fe20000000800 */
[----:B---3--:R-:W-:-:S02]  /*11ef0*/  PRMT R39, R39, 0x7632, R39 ;  /* 0x0000763227277816 */ /* 0x008fc40000000027 */
[----:B------:R-:W-:-:S03]  /*11f00*/  IMAD.WIDE R24, R15, 0x2, R12 ;  /* 0x000000020f187825 */ /* 0x000fc600078e020c */
[----:B------:R1:W-:Y:S01]  /*11f10*/  @P4 STG.E.U16 desc[UR14][R20.64], R39 ;  /* 0x0000002714004986 */ /* 0x0003e2000c10150e */
[----:B------:R-:W-:Y:S02]  /*11f20*/  VIADD R26, R10, 0x14 ;  /* 0x000000140a1a7836 */ /* 0x000fe40000000000 */
[----:B------:R-:W-:Y:S01]  /*11f30*/  VIADD R15, R15, UR26 ;  /* 0x0000001a0f0f7c36 */ /* 0x000fe20008000000 */
[----:B------:R2:W-:Y:S01]  /*11f40*/  @P6 STG.E.U16 desc[UR14][R22.64], R40 ;  /* 0x0000002816006986 */ /* 0x0005e2000c10150e */
[C---:B------:R-:W-:Y:S01]  /*11f50*/  ISETP.LT.AND P6, PT, R11.reuse, UR10, !P2 ;  /* 0x0000000a0b007c0c */ /* 0x040fe2000d7c1270 */
[----:B------:R-:W-:Y:S01]  /*11f60*/  ULDC UR10, c[0x0][0x228] ;  /* 0x00008a00000a7ab9 */ /* 0x000fe20000000800 */
[----:B------:R-:W-:Y:S01]  /*11f70*/  ISETP.GE.AND P4, PT, R26, UR4, PT ;  /* 0x000000041a007c0c */ /* 0x000fe2000bf86270 */
[----:B------:R3:W-:Y:S01]  /*11f80*/  @P3 STG.E.U16 desc[UR14][R24.64], R0 ;  /* 0x0000000018003986 */ /* 0x0007e2000c10150e */
[----:B------:R-:W-:Y:S01]  /*11f90*/  ISETP.LT.AND P3, PT, R11, UR6, !P0 ;  /* 0x000000060b007c0c */ /* 0x000fe2000c761270 */
[----:B------:R-:W-:Y:S01]  /*11fa0*/  ULDC UR4, c[0x0][0x248] ;  /* 0x0000920000047ab9 */ /* 0x000fe20000000800 */
[C---:B------:R-:W-:Y:S01]  /*11fb0*/  ISETP.LT.AND P0, PT, R14.reuse, UR8, !P0 ;  /* 0x000000080e007c0c */ /* 0x040fe2000c701270 */
[C---:B------:R-:W-:Y:S01]  /*11fc0*/  VIADD R3, R15.reuse, UR4 ;  /* 0x000000040f037c36 */ /* 0x040fe20008000000 */
[----:B------:R-:W-:Y:S01]  /*11fd0*/  ISETP.LT.AND P2, PT, R14, UR12, !P2 ;  /* 0x0000000c0e007c0c */ /* 0x000fe2000d741270 */
[C---:B-1----:R-:W-:Y:S01]  /*11fe0*/  IMAD.WIDE R20, R15.reuse, 0x2, R8 ;  /* 0x000000020f147825 */ /* 0x042fe200078e0208 */
[----:B------:R-:W-:Y:S01]  /*11ff0*/  ULDC UR4, c[0x0][0x22c] ;  /* 0x00008b0000047ab9 */ /* 0x000fe20000000800 */
[----:B------:R-:W-:Y:S01]  /*12000*/  ULDC UR8, c[0x0][0x228] ;  /* 0x00008a0000087ab9 */ /* 0x000fe20000000800 */
[----:B------:R-:W-:Y:S01]  /*12010*/  ULDC UR12, c[0x0][0x228] ;  /* 0x00008a00000c7ab9 */ /* 0x000fe20000000800 */
[----:B--2---:R-:W-:Y:S01]  /*12020*/  IMAD.WIDE R22, R15, 0x2, R12 ;  /* 0x000000020f167825 */ /* 0x004fe200078e020c */
[----:B------:R-:W-:Y:S01]  /*12030*/  PRMT R15, R88, 0x7632, R15 ;  /* 0x00007632580f7816 */ /* 0x000fe2000000000f */
[----:B------:R-:W-:-:S02]  /*12040*/  ULDC UR6, c[0x0][0x22c] ;  /* 0x00008b0000067ab9 */ /* 0x000fc40000000800 */
[C---:B---3--:R-:W-:Y:S01]  /*12050*/  IMAD.WIDE R24, R3.reuse, 0x2, R8 ;  /* 0x0000000203187825 */ /* 0x048fe200078e0208 */
[----:B------:R-:W-:Y:S03]  /*12060*/  @P3 STG.E.U16 desc[UR14][R20.64], R88 ;  /* 0x0000005814003986 */ /* 0x000fe6000c10150e */
[----:B------:R-:W-:Y:S01]  /*12070*/  VIADD R0, R10, 0x15 ;  /* 0x000000150a007836 */ /* 0x000fe20000000000 */
[----:B------:R1:W-:Y:S01]  /*12080*/  @P0 STG.E.U16 desc[UR14][R22.64], R15 ;  /* 0x0000000f16000986 */ /* 0x0003e2000c10150e */
[----:B------:R-:W-:-:S03]  /*12090*/  IMAD.WIDE R26, R3, 0x2, R12 ;  /* 0x00000002031a7825 */ /* 0x000fc600078e020c */
[----:B------:R2:W-:Y:S01]  /*120a0*/  @P6 STG.E.U16 desc[UR14][R24.64], R41 ;  /* 0x0000002918006986 */ /* 0x0005e2000c10150e */
[----:B------:R-:W-:Y:S01]  /*120b0*/  ISETP.GE.AND P3, PT, R0, UR4, PT ;  /* 0x0000000400007c0c */ /* 0x000fe2000bf66270 */
[----:B------:R-:W-:Y:S01]  /*120c0*/  ULDC UR4, c[0x0][0x248] ;  /* 0x0000920000047ab9 */ /* 0x000fe20000000800 */
[C---:B------:R-:W-:Y:S01]  /*120d0*/  ISETP.LT.AND P6, PT, R11.reuse, UR12, !P4 ;  /* 0x0000000c0b007c0c */ /* 0x040fe2000e7c1270 */
[----:B------:R3:W-:Y:S01]  /*120e0*/  @P2 STG.E.U16 desc[UR14][R26.64], R28 ;  /* 0x0000001c1a002986 */ /* 0x0007e2000c10150e */
[----:B------:R-:W-:Y:S01]  /*120f0*/  ISETP.LT.AND P2, PT, R11, UR8, !P5 ;  /* 0x000000080b007c0c */ /* 0x000fe2000ef41270 */
[----:B------:R-:W-:Y:S01]  /*12100*/  VIADD R3, R3, UR4 ;  /* 0x0000000403037c36 */ /* 0x000fe20008000000 */
[----:B------:R-:W-:Y:S01]  /*12110*/  ISETP.LT.AND P5, PT, R14, UR10, !P5 ;  /* 0x0000000a0e007c0c */ /* 0x000fe2000efa1270 */
[----:B------:R-:W-:Y:S01]  /*12120*/  ULDC UR4, c[0x0][0x248] ;  /* 0x0000920000047ab9 */ /* 0x000fe20000000800 */
[----:B------:R-:W-:Y:S01]  /*12130*/  VIADD R0, R10, 0x16 ;  /* 0x000000160a007836 */ /* 0x000fe20000000000 */
[----:B------:R-:W-:Y:S01]  /*12140*/  ULDC UR8, c[0x0][0x228] ;  /* 0x00008a0000087ab9 */ /* 0x000fe20000000800 */
[C---:B-1----:R-:W-:Y:S01]  /*12150*/  VIADD R15, R3.reuse, UR4 ;  /* 0x00000004030f7c36 */ /* 0x042fe20008000000 */
[----:B------:R-:W-:Y:S01]  /*12160*/  ULDC UR10, c[0x0][0x228] ;  /* 0x00008a00000a7ab9 */ /* 0x000fe20000000800 */
[C---:B------:R-:W-:Y:S01]  /*12170*/  IMAD.WIDE R20, R3.reuse, 0x2, R8 ;  /* 0x0000000203147825 */ /* 0x040fe200078e0208 */
[----:B------:R-:W-:Y:S01]  /*12180*/  ISETP.GE.AND P0, PT, R0, UR6, PT ;  /* 0x0000000600007c0c */ /* 0x000fe2000bf06270 */
[----:B------:R-:W-:Y:S01]  /*12190*/  ULDC UR4, c[0x0][0x22c] ;  /* 0x00008b0000047ab9 */ /* 0x000fe20000000800 */
[----:B------:R-:W-:Y:S01]  /*121a0*/  ULDC UR12, c[0x0][0x228] ;  /* 0x00008a00000c7ab9 */ /* 0x000fe20000000800 */
[----:B------:R-:W-:Y:S01]  /*121b0*/  IMAD.WIDE R22, R3, 0x2, R12 ;  /* 0x0000000203167825 */ /* 0x000fe200078e020c */
[----:B------:R-:W-:Y:S01]  /*121c0*/  PRMT R3, R89, 0x7632, R3 ;  /* 0x0000763259037816 */ /* 0x000fe20000000003 */
[----:B------:R-:W-:Y:S01]  /*121d0*/  @P2 STG.E.U16 desc[UR14][R20.64], R89 ;  /* 0x0000005914002986 */ /* 0x000fe2000c10150e */
[----:B------:R-:W-:Y:S01]  /*121e0*/  ISETP.LT.AND P4, PT, R14, UR8, !P4 ;  /* 0x000000080e007c0c */ /* 0x000fe2000e781270 */
[----:B--2---:R-:W-:Y:S01]  /*121f0*/  IMAD.WIDE R24, R15, 0x2, R8 ;  /* 0x000000020f187825 */ /* 0x004fe200078e0208 */
[----:B------:R-:W-:Y:S01]  /*12200*/  ULDC UR6, c[0x0][0x22c] ;  /* 0x00008b0000067ab9 */ /* 0x000fe20000000800 */
[----:B------:R1:W-:Y:S01]  /*12210*/  @P5 STG.E.U16 desc[UR14][R22.64], R3 ;  /* 0x0000000316005986 */ /* 0x0003e2000c10150e */
[----:B---3--:R-:W-:Y:S01]  /*12220*/  PRMT R28, R43, 0x7632, R28 ;  /* 0x000076322b1c7816 */ /* 0x008fe2000000001c */
[C---:B------:R-:W-:Y:S01]  /*12230*/  VIADD R0, R10.reuse, 0x17 ;  /* 0x000000170a007836 */ /* 0x040fe20000000000 */
[----:B------:R-:W-:Y:S01]  /*12240*/  ULDC UR8, c[0x0][0x22c] ;  /* 0x00008b0000087ab9 */ /* 0x000fe20000000800 */
[----:B------:R2:W-:Y:S01]  /*12250*/  @P6 STG.E.U16 desc[UR14][R24.64], R42 ;  /* 0x0000002a18006986 */ /* 0x0005e2000c10150e */
[----:B------:R-:W-:Y:S01]  /*12260*/  ISETP.LT.AND P6, PT, R11, UR10, !P3 ;  /* 0x0000000a0b007c0c */ /* 0x000fe2000dfc1270 */
[----:B------:R-:W-:Y:S01]  /*12270*/  VIADD R26, R10, 0x19 ;  /* 0x000000190a1a7836 */ /* 0x000fe20000000000 */
[----:B------:R-:W-:Y:S01]  /*12280*/  ISETP.GE.AND P2, PT, R0, UR4, PT ;  /* 0x0000000400007c0c */ /* 0x000fe2000bf46270 */
[----:B------:R-:W-:Y:S01]  /*12290*/  ULDC UR4, c[0x0][0x248] ;  /* 0x0000920000047ab9 */ /* 0x000fe20000000800 */
[----:B------:R-:W-:Y:S01]  /*122a0*/  ISETP.LT.AND P3, PT, R14, UR12, !P3 ;  /* 0x0000000c0e007c0c */ /* 0x000fe2000df61270 */
[----:B------:R-:W-:Y:S01]  /*122b0*/  VIADD R0, R10, 0x18 ;  /* 0x000000180a007836 */ /* 0x000fe20000000000 */
[----:B------:R-:W-:Y:S01]  /*122c0*/  ULDC UR10, c[0x0][0x228] ;  /* 0x00008a00000a7ab9 */ /* 0x000fe20000000800 */
[C---:B-1----:R-:W-:Y:S01]  /*122d0*/  VIADD R3, R15.reuse, UR4 ;  /* 0x000000040f037c36 */ /* 0x042fe20008000000 */
[----:B------:R-:W-:Y:S01]  /*122e0*/  ULDC UR4, c[0x0][0x22c] ;  /* 0x00008b0000047ab9 */ /* 0x000fe20000000800 */
[----:B------:R-:W-:Y:S01]  /*122f0*/  IMAD.WIDE R20, R15, 0x2, R12 ;  /* 0x000000020f147825 */ /* 0x000fe200078e020c */
[----:B------:R-:W-:Y:S01]  /*12300*/  ISETP.GE.AND P5, PT, R0, UR6, PT ;  /* 0x0000000600007c0c */ /* 0x000fe2000bfa6270 */
[----:B------:R-:W-:Y:S01]  /*12310*/  ULDC UR12, c[0x0][0x228] ;  /* 0x00008a00000c7ab9 */ /* 0x000fe20000000800 */
[----:B--2---:R-:W-:Y:S01]  /*12320*/  PRMT R42, R42, 0x7632, R42 ;  /* 0x000076322a2a7816 */ /* 0x004fe2000000002a */
[----:B------:R-:W-:Y:S01]  /*12330*/  IMAD.WIDE R22, R3, 0x2, R8 ;  /* 0x0000000203167825 */ /* 0x000fe200078e0208 */
[----:B------:R-:W-:Y:S01]  /*12340*/  PRMT R0, R90, 0x7632, R0 ;  /* 0x000076325a007816 */ /* 0x000fe20000000000 */
[----:B------:R-:W-:-:S02]  /*12350*/  ULDC UR6, c[0x0][0x248] ;  /* 0x0000920000067ab9 */ /* 0x000fc40000000800 */
[C---:B------:R-:W-:Y:S01]  /*12360*/  IMAD.WIDE R24, R3.reuse, 0x2, R12 ;  /* 0x0000000203187825 */ /* 0x040fe200078e020c */
[----:B------:R1:W-:Y:S01]  /*12370*/  @P4 STG.E.U16 desc[UR14][R20.64], R42 ;  /* 0x0000002a14004986 */ /* 0x0003e2000c10150e */
[----:B------:R-:W-:Y:S01]  /*12380*/  ISETP.GE.AND P4, PT, R26, UR4, PT ;  /* 0x000000041a007c0c */ /* 0x000fe2000bf86270 */
[----:B------:R-:W-:Y:S02]  /*12390*/  ULDC UR4, c[0x0][0x248] ;  /* 0x0000920000047ab9 */ /* 0x000fe40000000800 */
[----:B------:R2:W-:Y:S01]  /*123a0*/  @P6 STG.E.U16 desc[UR14][R22.64], R90 ;  /* 0x0000005a16006986 */ /* 0x0005e2000c10150e */
[----:B------:R-:W-:Y:S01]  /*123b0*/  VIADD R3, R3, UR4 ;  /* 0x0000000403037c36 */ /* 0x000fe20008000000 */
[C---:B------:R-:W-:Y:S01]  /*123c0*/  ISETP.LT.AND P6, PT, R11.reuse, UR16, !P2 ;  /* 0x000000100b007c0c */ /* 0x040fe2000d7c1270 */
[----:B------:R-:W-:Y:S01]  /*123d0*/  ULDC UR4, c[0x0][0x248] ;  /* 0x0000920000047ab9 */ /* 0x000fe20000000800 */
[----:B------:R3:W-:Y:S01]  /*123e0*/  @P3 STG.E.U16 desc[UR14][R24.64], R0 ;  /* 0x0000000018003986 */ /* 0x0007e2000c10150e */
[----:B------:R-:W-:Y:S01]  /*123f0*/  ISETP.LT.AND P3, PT, R11, UR10, !P0 ;  /* 0x0000000a0b007c0c */ /* 0x000fe2000c761270 */
[C---:B------:R-:W-:Y:S01]  /*12400*/  VIADD R15, R3.reuse, UR6 ;  /* 0x00000006030f7c36 */ /* 0x040fe20008000000 */
[C---:B------:R-:W-:Y:S01]  /*12410*/  ISETP.LT.AND P0, PT, R14.reuse, UR12, !P0 ;  /* 0x0000000c0e007c0c */ /* 0x040fe2000c701270 */
[C---:B-1----:R-:W-:Y:S01]  /*12420*/  IMAD.WIDE R20, R3.reuse, 0x2, R8 ;  /* 0x0000000203147825 */ /* 0x042fe200078e0208 */
[----:B------:R-:W-:Y:S01]  /*12430*/  ISETP.LT.AND P2, PT, R14, UR18, !P2 ;  /* 0x000000120e007c0c */ /* 0x000fe2000d741270 */
[----:B------:R-:W-:Y:S01]  /*12440*/  ULDC UR10, c[0x0][0x228] ;  /* 0x00008a00000a7ab9 */ /* 0x000fe20000000800 */
[----:B------:R-:W-:Y:S01]  /*12450*/  ULDC UR12, c[0x0][0x228] ;  /* 0x00008a00000c7ab9 */ /* 0x000fe20000000800 */
[----:B--2---:R-:W-:Y:S01]  /*12460*/  IMAD.WIDE R22, R3, 0x2, R12 ;  /* 0x0000000203167825 */ /* 0x004fe200078e020c */
[----:B------:R-:W-:Y:S01]  /*12470*/  PRMT R3, R91, 0x7632, R3 ;  /* 0x000076325b037816 */ /* 0x000fe20000000003 */
[----:B------:R-:W-:Y:S01]  /*12480*/  ULDC UR6, c[0x0][0x22c] ;  /* 0x00008b0000067ab9 */ /* 0x000fe20000000800 */
[----:B------:R-:W-:Y:S01]  /*12490*/  ULDC UR16, c[0x0][0x228] ;  /* 0x00008a0000107ab9 */ /* 0x000fe20000000800 */
[----:B---3--:R-:W-:Y:S01]  /*124a0*/  VIADD R0, R10, 0x1a ;  /* 0x0000001a0a007836 */ /* 0x008fe20000000000 */
[----:B------:R-:W-:Y:S01]  /*124b0*/  ULDC UR18, c[0x0][0x228] ;  /* 0x00008a0000127ab9 */ /* 0x000fe20000000800 */
[C---:B------:R-:W-:Y:S01]  /*124c0*/  IMAD.WIDE R24, R15.reuse, 0x2, R8 ;  /* 0x000000020f187825 */ /* 0x040fe200078e0208 */
[----:B------:R1:W-:Y:S02]  /*124d0*/  @P3 STG.E.U16 desc[UR14][R20.64], R43 ;  /* 0x0000002b14003986 */ /* 0x0003e4000c10150e */
[----:B------:R-:W-:Y:S01]  /*124e0*/  ISETP.GE.AND P3, PT, R0, UR8, PT ;  /* 0x0000000800007c0c */ /* 0x000fe2000bf66270 */
[----:B------:R-:W-:Y:S01]  /*124f0*/  IMAD.WIDE R26, R15, 0x2, R12 ;  /* 0x000000020f1a7825 */ /* 0x000fe200078e020c */
[----:B------:R2:W-:Y:S01]  /*12500*/  @P0 STG.E.U16 desc[UR14][R22.64], R28 ;  /* 0x0000001c16000986 */ /* 0x0005e2000c10150e */
[----:B------:R-:W-:-:S02]  /*12510*/  ULDC UR8, c[0x0][0x228] ;  /* 0x00008a0000087ab9 */ /* 0x000fc40000000800 */
[----:B------:R-:W-:Y:S01]  /*12520*/  VIADD R15, R15, UR4 ;  /* 0x000000040f0f7c36 */ /* 0x000fe20008000000 */
[----:B------:R-:W-:Y:S01]  /*12530*/  @P6 STG.E.U16 desc[UR14][R24.64], R91 ;  /* 0x0000005b18006986 */ /* 0x000fe2000c10150e */
[C---:B------:R-:W-:Y:S01]  /*12540*/  ISETP.LT.AND P6, PT, R11.reuse, UR12, !P4 ;  /* 0x0000000c0b007c0c */ /* 0x040fe2000e7c1270 */
        /* <DEDUP_REMOVED lines=8> */
[C---:B--2---:R-:W-:Y:S01]  /*125d0*/  IMAD.WIDE R22, R15.reuse, 0x2, R12 ;  /* 0x000000020f167825 */ /* 0x044fe200078e020c */
[----:B------:R-:W-:Y:S01]  /*125e0*/  ULDC UR10, c[0x0][0x228] ;  /* 0x00008a00000a7ab9 */ /* 0x000fe20000000800 */
[----:B------:R-:W-:Y:S01]  /*125f0*/  ULDC UR12, c[0x0][0x228] ;  /* 0x00008a00000c7ab9 */ /* 0x000fe20000000800 */
[----:B------:R-:W-:Y:S01]  /*12600*/  ISETP.LT.AND P4, PT, R14, UR8, !P4 ;  /* 0x000000080e007c0c */ /* 0x000fe2000e781270 */
[----:B------:R-:W-:Y:S01]  /*12610*/  VIADD R0, R10, 0x1c ;  /* 0x0000001c0a007836 */ /* 0x000fe20000000000 */
[----:B------:R-:W-:Y:S01]  /*12620*/  ULDC UR6, c[0x0][0x22c] ;  /* 0x00008b0000067ab9 */ /* 0x000fe20000000800 */
[----:B---3--:R-:W-:Y:S01]  /*12630*/  VIADD R3, R15, UR4 ;  /* 0x000000040f037c36 */ /* 0x008fe20008000000 */
[----:B------:R-:W-:Y:S01]  /*12640*/  PRMT R15, R92, 0x7632, R15 ;  /* 0x000076325c0f7816 */ /* 0x000fe2000000000f */
[----:B------:R1:W-:Y:S01]  /*12650*/  @P2 STG.E.U16 desc[UR14][R20.64], R92 ;  /* 0x0000005c14002986 */ /* 0x0003e2000c10150e */
[----:B------:R-:W-:Y:S01]  /*12660*/  ULDC UR4, c[0x0][0x22c] ;  /* 0x00008b0000047ab9 */ /* 0x000fe20000000800 */
[----:B------:R-:W-:Y:S01]  /*12670*/  IMAD.WIDE R24, R3, 0x2, R8 ;  /* 0x0000000203187825 */ /* 0x000fe200078e0208 */
[----:B------:R-:W-:Y:S01]  /*12680*/  ISETP.GE.AND P2, PT, R0, UR4, PT ;  /* 0x0000000400007c0c */ /* 0x000fe2000bf46270 */
[----:B------:R2:W-:Y:S01]  /*12690*/  @P5 STG.E.U16 desc[UR14][R22.64], R15 ;  /* 0x0000000f16005986 */ /* 0x0005e2000c10150e */
[----:B------:R-:W-:Y:S01]  /*126a0*/  ULDC UR4, c[0x0][0x248] ;  /* 0x0000920000047ab9 */ /* 0x000fe20000000800 */
[C---:B------:R-:W-:Y:S01]  /*126b0*/  VIADD R0, R10.reuse, 0x1d ;  /* 0x0000001d0a007836 */ /* 0x040fe20000000000 */
[----:B------:R-:W-:Y:S01]  /*126c0*/  ULDC UR8, c[0x0][0x228] ;  /* 0x00008a0000087ab9 */ /* 0x000fe20000000800 */
[----:B----4-:R3:W-:Y:S01]  /*126d0*/  @P6 STG.E.U16 desc[UR14][R24.64], R96 ;  /* 0x0000006018006986 */ /* 0x0107e2000c10150e */
[----:B------:R-:W-:Y:S01]  /*126e0*/  ISETP.LT.AND P6, PT, R11, UR10, !P3 ;  /* 0x0000000a0b007c0c */ /* 0x000fe2000dfc1270 */
[----:B------:R-:W-:Y:S01]  /*126f0*/  VIADD R26, R10, 0x1e ;  /* 0x0000001e0a1a7836 */ /* 0x000fe20000000000 */
[----:B------:R-:W-:Y:S01]  /*12700*/  ISETP.LT.AND P3, PT, R14, UR12, !P3 ;  /* 0x0000000c0e007c0c */ /* 0x000fe2000df61270 */
[----:B-1----:R-:W-:Y:S01]  /*12710*/  IMAD.WIDE R20, R3, 0x2, R12 ;  /* 0x0000000203147825 */ /* 0x002fe200078e020c */
[----:B------:R-:W-:Y:S01]  /*12720*/  ISETP.GE.AND P5, PT, R0, UR6, PT ;  /* 0x0000000600007c0c */ /* 0x000fe2000bfa6270 */
[----:B------:R-:W-:Y:S01]  /*12730*/  ULDC UR10, c[0x0][0x228] ;  /* 0x00008a00000a7ab9 */ /* 0x000fe20000000800 */
[----:B------:R-:W-:Y:S01]  /*12740*/  PRMT R0, R93, 0x7632, R0 ;  /* 0x000076325d007816 */ /* 0x000fe20000000000 */
[----:B--2---:R-:W-:Y:S01]  /*12750*/  VIADD R15, R3, UR4 ;  /* 0x00000004030f7c36 */ /* 0x004fe20008000000 */
[----:B------:R-:W-:Y:S01]  /*12760*/  ULDC UR4, c[0x0][0x22c] ;  /* 0x00008b0000047ab9 */ /* 0x000fe20000000800 */
[----:B------:R-:W-:Y:S01]  /*12770*/  ULDC UR12, c[0x0][0x228] ;  /* 0x00008a00000c7ab9 */ /* 0x000fe20000000800 */
[----:B------:R-:W-:Y:S01]  /*12780*/  ULDC UR6, c[0x0][0x248] ;  /* 0x0000920000067ab9 */ /* 0x000fe20000000800 */
[----:B---3--:R-:W-:Y:S01]  /*12790*/  PRMT R96, R96, 0x7632, R96 ;  /* 0x0000763260607816 */ /* 0x008fe20000000060 */
[----:B------:R-:W-:Y:S01]  /*127a0*/  IMAD.WIDE R22, R15, 0x2, R8 ;  /* 0x000000020f167825 */ /* 0x000fe200078e0208 */
[----:B------:R-:W-:-:S03]  /*127b0*/  PRMT R28, R94, 0x7632, R28 ;  /* 0x000076325e1c7816 */ /* 0x000fc6000000001c */
        /* <DEDUP_REMOVED lines=20> */
[----:B---3--:R-:W-:Y:S01]  /*12900*/  IMAD.WIDE R24, R3, 0x2, R8 ;  /* 0x0000000203187825 */ /* 0x008fe200078e0208 */
[----:B------:R-:W-:Y:S01]  /*12910*/  ULDC UR16, c[0x0][0x228] ;  /* 0x00008a0000107ab9 */ /* 0x000fe20000000800 */
[----:B------:R-:W-:Y:S02]  /*12920*/  @P3 STG.E.U16 desc[UR14][R20.64], R97 ;  /* 0x0000006114003986 */ /* 0x000fe4000c10150e */
[----:B------:R-:W-:-:S02]  /*12930*/  VIADD R0, R10, 0x1f ;  /* 0x0000001f0a007836 */ /* 0x000fc40000000000 */
[C---:B------:R-:W-:Y:S01]  /*12940*/  IMAD.WIDE R26, R3.reuse, 0x2, R12 ;  /* 0x00000002031a7825 */ /* 0x040fe200078e020c */
[----:B------:R1:W-:Y:S02]  /*12950*/  @P0 STG.E.U16 desc[UR14][R22.64], R15 ;  /* 0x0000000f16000986 */ /* 0x0003e4000c10150e */
[----:B------:R-:W-:Y:S01]  /*12960*/  ISETP.GE.AND P3, PT, R0, UR4, PT ;  /* 0x0000000400007c0c */ /* 0x000fe2000bf66270 */
[----:B------:R-:W-:Y:S01]  /*12970*/  ULDC UR4, c[0x0][0x248] ;  /* 0x0000920000047ab9 */ /* 0x000fe20000000800 */
[----:B------:R2:W-:Y:S01]  /*12980*/  @P6 STG.E.U16 desc[UR14][R24.64], R94 ;  /* 0x0000005e18006986 */ /* 0x0005e2000c10150e */
[----:B------:R-:W-:Y:S01]  /*12990*/  VIADD R3, R3, UR4 ;  /* 0x0000000403037c36 */ /* 0x000fe20008000000 */
[C---:B------:R-:W-:Y:S01]  /*129a0*/  ISETP.LT.AND P6, PT, R11.reuse, UR12, !P4 ;  /* 0x0000000c0b007c0c */ /* 0x040fe2000e7c1270 */
[----:B------:R-:W-:Y:S01]  /*129b0*/  ULDC UR4, c[0x0][0x248] ;  /* 0x0000920000047ab9 */ /* 0x000fe20000000800 */
[----:B------:R3:W-:Y:S01]  /*129c0*/  @P2 STG.E.U16 desc[UR14][R26.64], R28 ;  /* 0x0000001c1a002986 */ /* 0x0007e2000c10150e */
[----:B------:R-:W-:Y:S01]  /*129d0*/  ISETP.LT.AND P2, PT, R11, UR8, !P5 ;  /* 0x000000080b007c0c */ /* 0x000fe2000ef41270 */
[----:B------:R-:W-:Y:S01]  /*129e0*/  VIADD R0, R10, 0x20 ;  /* 0x000000200a007836 */ /* 0x000fe20000000000 */
[----:B------:R-:W-:Y:S01]  /*129f0*/  ISETP.LT.AND P5, PT, R14, UR10, !P5 ;  /* 0x0000000a0e007c0c */ /* 0x000fe2000efa1270 */
        /* <DEDUP_REMOVED lines=8> */
[----:B------:R-:W-:Y:S01]  /*12a80*/  ULDC UR12, c[0x0][0x228] ;  /* 0x00008a00000c7ab9 */ /* 0x000fe20000000800 */
[----:B------:R-:W-:Y:S01]  /*12a90*/  ISETP.LT.AND P4, PT, R14, UR8, !P4 ;  /* 0x000000080e007c0c */ /* 0x000fe2000e781270 */
[----:B--2---:R-:W-:Y:S01]  /*12aa0*/  IMAD.WIDE R24, R15, 0x2, R8 ;  /* 0x000000020f187825 */ /* 0x004fe200078e0208 */
[----:B------:R-:W-:Y:S01]  /*12ab0*/  @P2 STG.E.U16 desc[UR14][R20.64], R98 ;  /* 0x0000006214002986 */ /* 0x000fe2000c10150e */
[----:B------:R-:W-:Y:S01]  /*12ac0*/  ULDC UR6, c[0x0][0x22c] ;  /* 0x00008b0000067ab9 */ /* 0x000fe20000000800 */
[----:B------:R-:W-:Y:S01]  /*12ad0*/  ULDC UR8, c[0x0][0x228] ;  /* 0x00008a0000087ab9 */ /* 0x000fe20000000800 */
[C---:B------:R-:W-:Y:S01]  /*12ae0*/  VIADD R0, R10.reuse, 0x21 ;  /* 0x000000210a007836 */ /* 0x040fe20000000000 */
[----:B------:R1:W-:Y:S01]  /*12af0*/  @P5 STG.E.U16 desc[UR14][R22.64], R3 ;  /* 0x0000000316005986 */ /* 0x0003e2000c10150e */
[----:B---3--:R-:W-:Y:S01]  /*12b00*/  VIADD R26, R10, 0x23 ;  /* 0x000000230a1a7836 */ /* 0x008fe20000000000 */
[----:B-----5:R-:W-:-:S02]  /*12b10*/  PRMT R28, R104, 0x7632, R28 ;  /* 0x00007632681c7816 */ /* 0x020fc4000000001c */
[----:B------:R2:W-:Y:S01]  /*12b20*/  @P6 STG.E.U16 desc[UR14][R24.64], R95 ;  /* 0x0000005f18006986 */ /* 0x0005e2000c10150e */
[----:B------:R-:W-:Y:S01]  /*12b30*/  ISETP.LT.AND P6, PT, R11, UR10, !P3 ;  /* 0x0000000a0b007c0c */ /* 0x000fe2000dfc1270 */
[----:B------:R-:W-:Y:S01]  /*12b40*/  ULDC UR10, c[0x0][0x228] ;  /* 0x00008a00000a7ab9 */ /* 0x000fe20000000800 */
        /* <DEDUP_REMOVED lines=62> */
[----:B---3--:R-:W-:Y:S01]  /*12f30*/  PRMT R28, R103, 0x7632, R28 ;  /* 0x00007632671c7816 */ /* 0x008fe2000000001c */
[C---:B------:R-:W-:Y:S01]  /*12f40*/  VIADD R0, R10.reuse, 0x26 ;  /* 0x000000260a007836 */ /* 0x040fe20000000000 */
[----:B------:R1:W-:Y:S01]  /*12f50*/  @P5 STG.E.U16 desc[UR14][R22.64], R15 ;  /* 0x0000000f16005986 */ /* 0x0003e2000c10150e */
[----:B------:R-:W-:Y:S01]  /*12f60*/  VIADD R26, R10, 0x28 ;  /* 0x000000280a1a7836 */ /* 0x000fe20000000000 */
[----:B------:R-:W-:-:S02]  /*12f70*/  ULDC UR8, c[0x0][0x22c] ;  /* 0x00008b0000087ab9 */ /* 0x000fc40000000800 */
        /* <DEDUP_REMOVED lines=45> */
[----:B------:R3:W-:Y:S01]  /*13250*/  @P6 STG.E.U16 desc[UR14][R24.64], R103 ;  /* 0x0000006718006986 */ /* 0x0007e2000c10150e */
        /* <DEDUP_REMOVED lines=10> */
[----:B------:R-:W-:Y:S01]  /*13300*/  ULDC UR10, c[0x0][0x228] ;  /* 0x00008a00000a7ab9 */ /* 0x000fe20000000800 */
[----:B------:R-:W-:Y:S01]  /*13310*/  IMAD.WIDE R22, R3, 0x2, R12 ;  /* 0x0000000203167825 */ /* 0x000fe200078e020c */
[----:B------:R-:W-:Y:S01]  /*13320*/  PRMT R3, R107, 0x7632, R3 ;  /* 0x000076326b037816 */ /* 0x000fe20000000003 */
[----:B------:R-:W-:Y:S01]  /*13330*/  ULDC UR4, c[0x0][0x22c] ;  /* 0x00008b0000047ab9 */ /* 0x000fe20000000800 */
[----:B------:R-:W-:Y:S01]  /*13340*/  ULDC UR12, c[0x0][0x228] ;  /* 0x00008a00000c7ab9 */ /* 0x000fe20000000800 */
[----:B---3--:R-:W-:Y:S01]  /*13350*/  IMAD.WIDE R24, R15, 0x2, R8 ;  /* 0x000000020f187825 */ /* 0x008fe200078e0208 */
[----:B------:R-:W-:Y:S01]  /*13360*/  ISETP.LT.AND P4, PT, R14, UR8, !P4 ;  /* 0x000000080e007c0c */ /* 0x000fe2000e781270 */
[----:B------:R-:W-:Y:S01]  /*13370*/  @P2 STG.E.U16 desc[UR14][R20.64], R107 ;  /* 0x0000006b14002986 */ /* 0x000fe2000c10150e */
[----:B------:R-:W-:Y:S01]  /*13380*/  ULDC UR6, c[0x0][0x22c] ;  /* 0x00008b0000067ab9 */ /* 0x000fe20000000800 */
[C---:B------:R-:W-:Y:S01]  /*13390*/  VIADD R0, R10.reuse, 0x2b ;  /* 0x0000002b0a007836 */ /* 0x040fe20000000000 */
[----:B------:R-:W-:Y:S01]  /*133a0*/  ULDC UR8, c[0x0][0x228] ;  /* 0x00008a0000087ab9 */ /* 0x000fe20000000800 */
[----:B------:R1:W-:Y:S01]  /*133b0*/  @P5 STG.E.U16 desc[UR14][R22.64], R3 ;  /* 0x0000000316005986 */ /* 0x0003e2000c10150e */
[----:B----4-:R-:W-:Y:S01]  /*133c0*/  VIADD R26, R10, 0x2d ;  /* 0x0000002d0a1a7836 */ /* 0x010fe20000000000 */
[----:B------:R-:W-:-:S02]  /*133d0*/  PRMT R28, R141, 0x7632, R28 ;  /* 0x000076328d1c7816 */ /* 0x000fc4000000001c */
        /* <DEDUP_REMOVED lines=184> */
[----:B------:R-:W-:Y:S01]  /*13f60*/  @P6 STG.E.U16 desc[UR14][R24.64], R46 ;  /* 0x0000002e18006986 */ /* 0x000fe2000c10150e */
        /* <DEDUP_REMOVED lines=14> */
[----:B------:R-:W-:Y:S01]  /*14050*/  ULDC UR12, c[0x0][0x228] ;  /* 0x00008a00000c7ab9 */ /* 0x000fe20000000800 */
[----:B--2---:R-:W-:Y:S01]  /*14060*/  PRMT R26, R111, 0x7632, R26 ;  /* 0x000076326f1a7816 */ /* 0x004fe2000000001a */
[----:B------:R-:W-:Y:S01]  /*14070*/  ULDC UR6, c[0x0][0x22c] ;  /* 0x00008b0000067ab9 */ /* 0x000fe20000000800 */
[----:B------:R-:W-:Y:S01]  /*14080*/  IMAD.WIDE R24, R3, 0x2, R8 ;  /* 0x0000000203187825 */ /* 0x000fe200078e0208 */
[----:B------:R1:W-:Y:S01]  /*14090*/  @P2 STG.E.U16 desc[UR14][R20.64], R111 ;  /* 0x0000006f14002986 */ /* 0x0003e2000c10150e */
[----:B------:R-:W-:Y:S01]  /*140a0*/  ISETP.LT.AND P4, PT, R14, UR8, !P4 ;  /* 0x000000080e007c0c */ /* 0x000fe2000e781270 */
[----:B------:R-:W-:Y:S01]  /*140b0*/  ULDC UR8, c[0x0][0x228] ;  /* 0x00008a0000087ab9 */ /* 0x000fe20000000800 */
[----:B------:R-:W-:Y:S01]  /*140c0*/  VIADD R0, R10, 0x3a ;  /* 0x0000003a0a007836 */ /* 0x000fe20000000000 */
[----:B------:R-:W-:Y:S01]  /*140d0*/  @P5 STG.E.U16 desc[UR14][R22.64], R26 ;  /* 0x0000001a16005986 */ /* 0x000fe2000c10150e */
[----:B------:R-:W-:-:S03]  /*140e0*/  PRMT R28, R113, 0x7632, R28 ;  /* 0x00007632711c7816 */ /* 0x000fc6000000001c */
        /* <DEDUP_REMOVED lines=8> */
[C---:B------:R-:W-:Y:S01]  /*14170*/  VIADD R15, R3.reuse, UR4 ;  /* 0x00000004030f7c36 */ /* 0x040fe20008000000 */
[----:B------:R-:W-:Y:S01]  /*14180*/  ULDC UR4, c[0x0][0x22c] ;  /* 0x00008b0000047ab9 */ /* 0x000fe20000000800 */
[----:B-1----:R-:W-:Y:S01]  /*14190*/  IMAD.WIDE R20, R3, 0x2, R12 ;  /* 0x0000000203147825 */ /* 0x002fe200078e020c */
[----:B------:R-:W-:Y:S01]  /*141a0*/  ISETP.GE.AND P5, PT, R0, UR6, PT ;  /* 0x0000000600007c0c */ /* 0x000fe2000bfa6270 */
[----:B------:R-:W-:Y:S01]  /*141b0*/  ULDC UR6, c[0x0][0x248] ;  /* 0x0000920000067ab9 */ /* 0x000fe20000000800 */
[----:B--2---:R-:W-:Y:S01]  /*141c0*/  PRMT R47, R47, 0x7632, R47 ;  /* 0x000076322f2f7816 */ /* 0x004fe2000000002f */
[----:B------:R-:W-:Y:S01]  /*141d0*/  IMAD.WIDE R22, R15, 0x2, R8 ;  /* 0x000000020f167825 */ /* 0x000fe200078e0208 */
[----:B------:R-:W-:-:S03]  /*141e0*/  PRMT R0, R112, 0x7632, R0 ;  /* 0x0000763270007816 */ /* 0x000fc60000000000 */
        /* <DEDUP_REMOVED lines=10> */
[C---:B------:R-:W-:Y:S01]  /*14290*/  ISETP.LT.AND P0, PT, R14.reuse, UR10, !P0 ;  /* 0x0000000a0e007c0c */ /* 0x040fe2000c701270 */
[----:B------:R-:W-:Y:S01]  /*142a0*/  ULDC UR4, c[0x0][0x22c] ;  /* 0x00008b0000047ab9 */ /* 0x000fe20000000800 */
[----:B------:R-:W-:Y:S01]  /*142b0*/  ISETP.LT.AND P2, PT, R14, UR16, !P2 ;  /* 0x000000100e007c0c */ /* 0x000fe2000d741270 */
[C---:B------:R-:W-:Y:S01]  /*142c0*/  VIADD R3, R15.reuse, UR6 ;  /* 0x000000060f037c36 */ /* 0x040fe20008000000 */
[----:B------:R-:W-:Y:S01]  /*142d0*/  ULDC UR8, c[0x0][0x228] ;  /* 0x00008a0000087ab9 */ /* 0x000fe20000000800 */
[C---:B-1----:R-:W-:Y:S01]  /*142e0*/  IMAD.WIDE R20, R15.reuse, 0x2, R8 ;  /* 0x000000020f147825 */ /* 0x042fe200078e0208 */
[----:B------:R-:W-:Y:S01]  /*142f0*/  ULDC UR10, c[0x0][0x228] ;  /* 0x00008a00000a7ab9 */ /* 0x000fe20000000800 */
[----:B------:R-:W-:Y:S01]  /*14300*/  ULDC UR12, c[0x0][0x228] ;  /* 0x00008a00000c7ab9 */ /* 0x000fe20000000800 */
[----:B------:R-:W-:Y:S01]  /*14310*/  ULDC UR6, c[0x0][0x22c] ;  /* 0x00008b0000067ab9 */ /* 0x000fe20000000800 */
[----:B--2---:R-:W-:Y:S01]  /*14320*/  IMAD.WIDE R22, R15, 0x2, R12 ;  /* 0x000000020f167825 */ /* 0x004fe200078e020c */
[----:B------:R-:W-:Y:S01]  /*14330*/  PRMT R15, R48, 0x7632, R15 ;  /* 0x00007632300f7816 */ /* 0x000fe2000000000f */
[----:B------:R-:W-:Y:S01]  /*14340*/  @P3 STG.E.U16 desc[UR14][R20.64], R48 ;  /* 0x0000003014003986 */ /* 0x000fe2000c10150e */
[----:B------:R-:W-:Y:S01]  /*14350*/  ULDC UR16, c[0x0][0x228] ;  /* 0x00008a0000107ab9 */ /* 0x000fe20000000800 */
[----:B---3--:R-:W-:-:S02]  /*14360*/  IMAD.WIDE R24, R3, 0x2, R8 ;  /* 0x0000000203187825 */ /* 0x008fc400078e0208 */
[----:B------:R1:W-:Y:S02]  /*14370*/  @P0 STG.E.U16 desc[UR14][R22.64], R15 ;  /* 0x0000000f16000986 */ /* 0x0003e4000c10150e */
[----:B------:R-:W-:Y:S02]  /*14380*/  VIADD R0, R10, 0x3d ;  /* 0x0000003d0a007836 */ /* 0x000fe40000000000 */
[----:B------:R-:W-:Y:S01]  /*14390*/  IMAD.WIDE R26, R3, 0x2, R12 ;  /* 0x00000002031a7825 */ /* 0x000fe200078e020c */
[----:B------:R2:W-:Y:S01]  /*143a0*/  @P6 STG.E.U16 desc[UR14][R24.64], R113 ;  /* 0x0000007118006986 */ /* 0x0005e2000c10150e */
[C---:B------:R-:W-:Y:S01]  /*143b0*/  ISETP.LT.AND P6, PT, R11.reuse, UR12, !P4 ;  /* 0x0000000c0b007c0c */ /* 0x040fe2000e7c1270 */
[----:B------:R-:W-:Y:S01]  /*143c0*/  ULDC UR12, c[0x0][0x228] ;  /* 0x00008a00000c7ab9 */ /* 0x000fe20000000800 */
[----:B------:R-:W-:Y:S01]  /*143d0*/  ISETP.GE.AND P3, PT, R0, UR4, PT ;  /* 0x0000000400007c0c */ /* 0x000fe2000bf66270 */
[----:B------:R3:W-:Y:S01]  /*143e0*/  @P2 STG.E.U16 desc[UR14][R26.64], R28 ;  /* 0x0000001c1a002986 */ /* 0x0007e2000c10150e */
[----:B------:R-:W-:Y:S01]  /*143f0*/  ULDC UR4, c[0x0][0x248] ;  /* 0x0000920000047ab9 */ /* 0x000fe20000000800 */
        /* <DEDUP_REMOVED lines=11> */
[----:B------:R-:W-:Y:S01]  /*144b0*/  ISETP.LT.AND P4, PT, R14, UR8, !P4 ;  /* 0x000000080e007c0c */ /* 0x000fe2000e781270 */
[----:B------:R-:W-:Y:S01]  /*144c0*/  IMAD.WIDE R22, R3, 0x2, R12 ;  /* 0x0000000203167825 */ /* 0x000fe200078e020c */
[----:B------:R-:W-:Y:S01]  /*144d0*/  PRMT R3, R49, 0x7632, R3 ;  /* 0x0000763231037816 */ /* 0x000fe20000000003 */
[----:B------:R-:W-:Y:S01]  /*144e0*/  @P2 STG.E.U16 desc[UR14][R20.64], R49 ;  /* 0x0000003114002986 */ /* 0x000fe2000c10150e */
[----:B------:R-:W-:Y:S01]  /*144f0*/  ULDC UR6, c[0x0][0x22c] ;  /* 0x00008b0000067ab9 */ /* 0x000fe20000000800 */
[----:B--2---:R-:W-:Y:S01]  /*14500*/  IMAD.WIDE R24, R15, 0x2, R8 ;  /* 0x000000020f187825 */ /* 0x004fe200078e0208 */
[----:B---3--:R-:W-:Y:S01]  /*14510*/  PRMT R28, R115, 0x7632, R28 ;  /* 0x00007632731c7816 */ /* 0x008fe2000000001c */
[----:B------:R1:W-:Y:S01]  /*14520*/  @P5 STG.E.U16 desc[UR14][R22.64], R3 ;  /* 0x0000000316005986 */ /* 0x0003e2000c10150e */
[----:B------:R-:W-:Y:S01]  /*14530*/  ULDC UR8, c[0x0][0x22c] ;  /* 0x00008b0000087ab9 */ /* 0x000fe20000000800 */
[----:B------:R-:W-:-:S02]  /*14540*/  VIADD R0, R10, 0x3f ;  /* 0x0000003f0a007836 */ /* 0x000fc40000000000 */
        /* <DEDUP_REMOVED lines=72> */
[----:B------:R3:W-:Y:S01]  /*149d0*/  @P6 STG.E.U16 desc[UR14][R24.64], R52 ;  /* 0x0000003418006986 */ /* 0x0007e2000c10150e */
        /* <DEDUP_REMOVED lines=36> */
[----:B------:R-:W-:Y:S01]  /*14c20*/  IMAD.WIDE R24, R3, 0x2, R8 ;  /* 0x0000000203187825 */ /* 0x000fe200078e0208 */
[----:B------:R1:W-:Y:S02]  /*14c30*/  @P3 STG.E.U16 desc[UR14][R20.64], R53 ;  /* 0x0000003514003986 */ /* 0x0003e4000c10150e */
[----:B------:R-:W-:Y:S01]  /*14c40*/  ISETP.GE.AND P3, PT, R0, UR4, PT ;  /* 0x0000000400007c0c */ /* 0x000fe2000bf66270 */
[----:B------:R-:W-:Y:S01]  /*14c50*/  ULDC UR4, c[0x0][0x248] ;  /* 0x0000920000047ab9 */ /* 0x000fe20000000800 */
[----:B------:R2:W-:Y:S01]  /*14c60*/  @P0 STG.E.U16 desc[UR14][R22.64], R15 ;  /* 0x0000000f16000986 */ /* 0x0005e2000c10150e */
[----:B------:R-:W-:Y:S01]  /*14c70*/  ISETP.LT.AND P0, PT, R11, UR8, !P5 ;  /* 0x000000080b007c0c */ /* 0x000fe2000ef01270 */
[----:B------:R-:W-:Y:S01]  /*14c80*/  IMAD.WIDE R26, R3, 0x2, R12 ;  /* 0x00000002031a7825 */ /* 0x000fe200078e020c */
[----:B------:R-:W-:Y:S01]  /*14c90*/  ISETP.LT.AND P5, PT, R14, UR10, !P5 ;  /* 0x0000000a0e007c0c */ /* 0x000fe2000efa1270 */
[----:B------:R3:W-:Y:S01]  /*14ca0*/  @P6 STG.E.U16 desc[UR14][R24.64], R118 ;  /* 0x0000007618006986 */ /* 0x0007e2000c10150e */
[----:B------:R-:W-:Y:S01]  /*14cb0*/  ISETP.LT.AND P6, PT, R11, UR12, !P4 ;  /* 0x0000000c0b007c0c */ /* 0x000fe2000e7c1270 */
[----:B------:R-:W-:Y:S01]  /*14cc0*/  VIADD R3, R3, UR4 ;  /* 0x0000000403037c36 */ /* 0x000fe20008000000 */
[----:B------:R-:W-:Y:S01]  /*14cd0*/  ULDC UR4, c[0x0][0x248] ;  /* 0x0000920000047ab9 */ /* 0x000fe20000000800 */
[----:B------:R-:W-:Y:S01]  /*14ce0*/  VIADD R0, R10, 0x48 ;  /* 0x000000480a007836 */ /* 0x000fe20000000000 */
[----:B------:R-:W-:Y:S01]  /*14cf0*/  @P2 STG.E.U16 desc[UR14][R26.64], R28 ;  /* 0x0000001c1a002986 */ /* 0x000fe2000c10150e */
[C---:B-1----:R-:W-:Y:S01]  /*14d00*/  IMAD.WIDE R20, R3.reuse, 0x2, R8 ;  /* 0x0000000203147825 */ /* 0x042fe200078e0208 */
[----:B------:R-:W-:Y:S01]  /*14d10*/  ULDC UR8, c[0x0][0x228] ;  /* 0x00008a0000087ab9 */ /* 0x000fe20000000800 */
[----:B------:R-:W-:Y:S01]  /*14d20*/  ULDC UR10, c[0x0][0x228] ;  /* 0x00008a00000a7ab9 */ /* 0x000fe20000000800 */
[----:B------:R-:W-:Y:S01]  /*14d30*/  ISETP.GE.AND P2, PT, R0, UR6, PT ;  /* 0x0000000600007c0c */ /* 0x000fe2000bf46270 */
[C---:B--2---:R-:W-:Y:S01]  /*14d40*/  VIADD R15, R3.reuse, UR4 ;  /* 0x00000004030f7c36 */ /* 0x044fe20008000000 */
[----:B------:R1:W-:Y:S01]  /*14d50*/  @P0 STG.E.U16 desc[UR14][R20.64], R54 ;  /* 0x0000003614000986 */ /* 0x0003e2000c10150e */
[----:B------:R-:W-:Y:S01]  /*14d60*/  IMAD.WIDE R22, R3, 0x2, R12 ;  /* 0x0000000203167825 */ /* 0x000fe200078e020c */
[----:B------:R-:W-:Y:S01]  /*14d70*/  PRMT R3, R54, 0x7632, R3 ;  /* 0x0000763236037816 */ /* 0x000fe20000000003 */
[----:B------:R-:W-:Y:S01]  /*14d80*/  ULDC UR4, c[0x0][0x22c] ;  /* 0x00008b0000047ab9 */ /* 0x000fe20000000800 */
[----:B------:R-:W-:Y:S01]  /*14d90*/  ISETP.LT.AND P4, PT, R14, UR8, !P4 ;  /* 0x000000080e007c0c */ /* 0x000fe2000e781270 */
[----:B------:R-:W-:Y:S01]  /*14da0*/  VIADD R0, R10, 0x49 ;  /* 0x000000490a007836 */ /* 0x000fe20000000000 */
[----:B------:R-:W-:Y:S01]  /*14db0*/  ULDC UR12, c[0x0][0x228] ;  /* 0x00008a00000c7ab9 */ /* 0x000fe20000000800 */
[----:B---3--:R-:W-:Y:S01]  /*14dc0*/  IMAD.WIDE R24, R15, 0x2, R8 ;  /* 0x000000020f187825 */ /* 0x008fe200078e0208 */
[----:B------:R2:W-:Y:S01]  /*14dd0*/  @P5 STG.E.U16 desc[UR14][R22.64], R3 ;  /* 0x0000000316005986 */ /* 0x0005e2000c10150e */
[----:B------:R-:W-:Y:S01]  /*14de0*/  ISETP.LT.AND P5, PT, R11, UR10, !P3 ;  /* 0x0000000a0b007c0c */ /* 0x000fe2000dfa1270 */
[----:B------:R-:W-:Y:S01]  /*14df0*/  ULDC UR6, c[0x0][0x22c] ;  /* 0x00008b0000067ab9 */ /* 0x000fe20000000800 */
[----:B------:R-:W-:Y:S01]  /*14e00*/  ISETP.GE.AND P0, PT, R0, UR4, PT ;  /* 0x0000000400007c0c */ /* 0x000fe2000bf06270 */
[----:B------:R3:W-:Y:S01]  /*14e10*/  @P6 STG.E.U16 desc[UR14][R24.64], R119 ;  /* 0x0000007718006986 */ /* 0x0007e2000c10150e */
[----:B------:R-:W-:Y:S01]  /*14e20*/  ULDC UR4, c[0x0][0x248] ;  /* 0x0000920000047ab9 */ /* 0x000fe20000000800 */
[----:B------:R-:W-:Y:S01]  /*14e30*/  ISETP.LT.AND P6, PT, R14, UR12, !P3 ;  /* 0x0000000c0e007c0c */ /* 0x000fe2000dfc1270 */
[----:B------:R-:W-:Y:S01]  /*14e40*/  VIADD R0, R10, 0x4a ;  /* 0x0000004a0a007836 */ /* 0x000fe20000000000 */
[----:B------:R-:W-:Y:S01]  /*14e50*/  ULDC UR8, c[0x0][0x228] ;  /* 0x00008a0000087ab9 */ /* 0x000fe20000000800 */
[C---:B-1----:R-:W-:Y:S01]  /*14e60*/  IMAD.WIDE R20, R15.reuse, 0x2, R12 ;  /* 0x000000020f147825 */ /* 0x042fe200078e020c */
[----:B------:R-:W-:Y:S01]  /*14e70*/  ULDC UR10, c[0x0][0x228] ;  /* 0x00008a00000a7ab9 */ /* 0x000fe20000000800 */
[----:B------:R-:W-:Y:S01]  /*14e80*/  ULDC UR12, c[0x0][0x228] ;  /* 0x00008a00000c7ab9 */ /* 0x000fe20000000800 */
[----:B------:R-:W-:Y:S01]  /*14e90*/  ISETP.GE.AND P3, PT, R0, UR6, PT ;  /* 0x0000000600007c0c */ /* 0x000fe2000bf66270 */
[----:B--2---:R-:W-:Y:S01]  /*14ea0*/  VIADD R3, R15, UR4 ;  /* 0x000000040f037c36 */ /* 0x004fe20008000000 */
[----:B------:R-:W-:Y:S01]  /*14eb0*/  PRMT R0, R55, 0x7632, R0 ;  /* 0x0000763237007816 */ /* 0x000fe20000000000 */
[----:B------:R-:W-:Y:S01]  /*14ec0*/  VIADD R26, R10, 0x4b ;  /* 0x0000004b0a1a7836 */ /* 0x000fe20000000000 */
[----:B---3--:R-:W-:Y:S01]  /*14ed0*/  PRMT R119, R119, 0x7632, R119 ;  /* 0x0000763277777816 */ /* 0x008fe20000000077 */
[C---:B------:R-:W-:Y:S01]  /*14ee0*/  IMAD.WIDE R22, R3.reuse, 0x2, R8 ;  /* 0x0000000203167825 */ /* 0x040fe200078e0208 */
[----:B------:R-:W-:Y:S01]  /*14ef0*/  ULDC UR4, c[0x0][0x22c] ;  /* 0x00008b0000047ab9 */ /* 0x000fe20000000800 */
[----:B------:R-:W-:Y:S01]  /*14f00*/  ULDC UR6, c[0x0][0x248] ;  /* 0x0000920000067ab9 */ /* 0x000fe20000000800 */
[----:B------:R-:W-:Y:S01]  /*14f10*/  PRMT R28, R56, 0x7632, R28 ;  /* 0x00007632381c7816 */ /* 0x000fe2000000001c */
[----:B------:R-:W-:Y:S01]  /*14f20*/  IMAD.WIDE R24, R3, 0x2, R12 ;  /* 0x0000000203187825 */ /* 0x000fe200078e020c */
[----:B------:R1:W-:Y:S01]  /*14f30*/  @P4 STG.E.U16 desc[UR14][R20.64], R119 ;  /* 0x0000007714004986 */ /* 0x0003e2000c10150e */
[----:B------:R-:W-:Y:S01]  /*14f40*/  ISETP.GE.AND P4, PT, R26, UR4, PT ;  /* 0x000000041a007c0c */ /* 0x000fe2000bf86270 */
[----:B------:R-:W-:-:S02]  /*14f50*/  ULDC UR4, c[0x0][0x248] ;  /* 0x0000920000047ab9 */ /* 0x000fc40000000800 */
[----:B------:R2:W-:Y:S01]  /*14f60*/  @P5 STG.E.U16 desc[UR14][R22.64], R55 ;  /* 0x0000003716005986 */ /* 0x0005e2000c10150e */
[----:B------:R-:W-:Y:S01]  /*14f70*/  ISETP.LT.AND P5, PT, R11, UR8, !P2 ;  /* 0x000000080b007c0c */ /* 0x000fe2000d7a1270 */
[----:B------:R-:W-:Y:S01]  /*14f80*/  VIADD R3, R3, UR4 ;  /* 0x0000000403037c36 */ /* 0x000fe20008000000 */
[C---:B------:R-:W-:Y:S01]  /*14f90*/  ISETP.LT.AND P2, PT, R14.reuse, UR10, !P2 ;  /* 0x0000000a0e007c0c */ /* 0x040fe2000d741270 */
[----:B------:R3:W-:Y:S01]  /*14fa0*/  @P6 STG.E.U16 desc[UR14][R24.64], R0 ;  /* 0x0000000018006986 */ /* 0x0007e2000c10150e */
[----:B------:R-:W-:Y:S01]  /*14fb0*/  ISETP.LT.AND P6, PT, R11, UR12, !P0 ;  /* 0x0000000c0b007c0c */ /* 0x000fe2000c7c1270 */
        /* <DEDUP_REMOVED lines=10> */
[----:B---3--:R-:W-:Y:S01]  /*15060*/  VIADD R0, R10, 0x4c ;  /* 0x0000004c0a007836 */ /* 0x008fe20000000000 */
[----:B------:R-:W-:Y:S01]  /*15070*/  ULDC UR6, c[0x0][0x22c] ;  /* 0x00008b0000067ab9 */ /* 0x000fe20000000800 */
[----:B------:R-:W-:Y:S01]  /*15080*/  IMAD.WIDE R24, R15, 0x2, R8 ;  /* 0x000000020f187825 */ /* 0x000fe200078e0208 */
[----:B------:R1:W-:Y:S01]  /*15090*/  @P2 STG.E.U16 desc[UR14][R22.64], R3 ;  /* 0x0000000316002986 */ /* 0x0003e2000c10150e */
[----:B------:R-:W-:Y:S01]  /*150a0*/  ISETP.LT.AND P2, PT, R11, UR8, !P3 ;  /* 0x000000080b007c0c */ /* 0x000fe2000df41270 */
[----:B------:R-:W-:Y:S01]  /*150b0*/  ULDC UR8, c[0x0][0x228] ;  /* 0x00008a0000087ab9 */ /* 0x000fe20000000800 */
[----:B------:R-:W-:Y:S01]  /*150c0*/  ISETP.GE.AND P5, PT, R0, UR4, PT ;  /* 0x0000000400007c0c */ /* 0x000fe2000bfa6270 */
[----:B------:R-:W-:Y:S01]  /*150d0*/  ULDC UR4, c[0x0][0x248] ;  /* 0x0000920000047ab9 */ /* 0x000fe20000000800 */
[C---:B------:R-:W-:Y:S01]  /*150e0*/  IMAD.WIDE R26, R15.reuse, 0x2, R12 ;  /* 0x000000020f1a7825 */ /* 0x040fe200078e020c */
[----:B------:R2:W-:Y:S01]  /*150f0*/  @P6 STG.E.U16 desc[UR14][R24.64], R56 ;  /* 0x0000003818006986 */ /* 0x0005e2000c10150e */
[----:B------:R-:W-:Y:S01]  /*15100*/  ISETP.LT.AND P3, PT, R14, UR10, !P3 ;  /* 0x0000000a0e007c0c */ /* 0x000fe2000df61270 */
[----:B------:R-:W-:Y:S01]  /*15110*/  ULDC UR10, c[0x0][0x228] ;  /* 0x00008a00000a7ab9 */ /* 0x000fe20000000800 */
[----:B------:R-:W-:Y:S01]  /*15120*/  VIADD R15, R15, UR4 ;  /* 0x000000040f0f7c36 */ /* 0x000fe20008000000 */
[----:B------:R-:W-:Y:S01]  /*15130*/  ISETP.LT.AND P6, PT, R11, UR12, !P4 ;  /* 0x0000000c0b007c0c */ /* 0x000fe2000e7c1270 */
[----:B------:R-:W-:Y:S01]  /*15140*/  ULDC UR4, c[0x0][0x248] ;  /* 0x0000920000047ab9 */ /* 0x000fe20000000800 */
[----:B------:R-:W-:Y:S01]  /*15150*/  VIADD R0, R10, 0x4d ;  /* 0x0000004d0a007836 */ /* 0x000fe20000000000 */
[----:B------:R3:W-:Y:S01]  /*15160*/  @P0 STG.E.U16 desc[UR14][R26.64], R28 ;  /* 0x0000001c1a000986 */ /* 0x0007e2000c10150e */
        /* <DEDUP_REMOVED lines=403> */
[----:B---3--:R-:W-:-:S02]  /*16aa0*/  VIADD R0, R10, 0x6a ;  /* 0x0000006a0a007836 */ /* 0x008fc40000000000 */
[C---:B------:R-:W-:Y:S01]  /*16ab0*/  IMAD.WIDE R24, R15.reuse, 0x2, R8 ;  /* 0x000000020f187825 */ /* 0x040fe200078e0208 */
[----:B------:R1:W-:Y:S02]  /*16ac0*/  @P5 STG.E.U16 desc[UR14][R20.64], R71 ;  /* 0x0000004714005986 */ /* 0x0003e4000c10150e */
[----:B------:R-:W-:Y:S01]  /*16ad0*/  ISETP.GE.AND P5, PT, R0, UR8, PT ;  /* 0x0000000800007c0c */ /* 0x000fe2000bfa6270 */
[C---:B------:R-:W-:Y:S01]  /*16ae0*/  IMAD.WIDE R26, R15.reuse, 0x2, R12 ;  /* 0x000000020f1a7825 */ /* 0x040fe200078e020c */
[----:B------:R2:W-:Y:S01]  /*16af0*/  @P0 STG.E.U16 desc[UR14][R22.64], R28 ;  /* 0x0000001c16000986 */ /* 0x0005e2000c10150e */
[----:B------:R-:W-:Y:S02]  /*16b00*/  ULDC UR8, c[0x0][0x228] ;  /* 0x00008a0000087ab9 */ /* 0x000fe40000000800 */
        /* <DEDUP_REMOVED lines=27> */
[----:B0-----:R0:W-:Y:S01]  /*16cc0*/  @P6 STG.E.U16 desc[UR14][R24.64], R72 ;  /* 0x0000004818006986 */ /* 0x0011e2000c10150e */
        /* <DEDUP_REMOVED lines=11> */
[----:B0-----:R-:W-:Y:S01]  /*16d80*/  PRMT R72, R72, 0x7632, R72 ;  /* 0x0000763248487816 */ /* 0x001fe20000000048 */
        /* <DEDUP_REMOVED lines=14> */
[C---:B0-----:R-:W-:Y:S01]  /*16e70*/  IMAD.WIDE R20, R15.reuse, 0x2, R8 ;  /* 0x000000020f147825 */ /* 0x041fe200078e0208 */
[----:B------:R-:W-:Y:S01]  /*16e80*/  ISETP.LT.AND P2, PT, R14, UR16, !P2 ;  /* 0x000000100e007c0c */ /* 0x000fe2000d741270 */
[----:B------:R-:W-:Y:S01]  /*16e90*/  ULDC UR8, c[0x0][0x228] ;  /* 0x00008a0000087ab9 */ /* 0x000fe20000000800 */
[----:B------:R-:W-:Y:S01]  /*16ea0*/  ULDC UR10, c[0x0][0x228] ;  /* 0x00008a00000a7ab9 */ /* 0x000fe20000000800 */
[----:B-1----:R-:W-:Y:S01]  /*16eb0*/  IMAD.WIDE R22, R15, 0x2, R12 ;  /* 0x000000020f167825 */ /* 0x002fe200078e020c */
[----:B------:R-:W-:Y:S01]  /*16ec0*/  PRMT R15, R73, 0x7632, R15 ;  /* 0x00007632490f7816 */ /* 0x000fe2000000000f */
[----:B------:R-:W-:Y:S01]  /*16ed0*/  ULDC UR12, c[0x0][0x228] ;  /* 0x00008a00000c7ab9 */ /* 0x000fe20000000800 */
[----:B------:R-:W-:Y:S01]  /*16ee0*/  ULDC UR6, c[0x0][0x22c] ;  /* 0x00008b0000067ab9 */ /* 0x000fe20000000800 */
[----:B--2---:R-:W-:Y:S01]  /*16ef0*/  IMAD.WIDE R24, R3, 0x2, R8 ;  /* 0x0000000203187825 */ /* 0x004fe200078e0208 */
        /* <DEDUP_REMOVED lines=15> */
[C---:B0-----:R-:W-:Y:S01]  /*16ff0*/  VIADD R15, R3.reuse, UR4 ;  /* 0x00000004030f7c36 */ /* 0x041fe20008000000 */
        /* <DEDUP_REMOVED lines=9> */
[----:B-1----:R-:W-:Y:S01]  /*17090*/  IMAD.WIDE R24, R15, 0x2, R8 ;  /* 0x000000020f187825 */ /* 0x002fe200078e0208 */
[----:B------:R-:W-:Y:S01]  /*170a0*/  @P2 STG.E.U16 desc[UR14][R20.64], R74 ;  /* 0x0000004a14002986 */ /* 0x000fe2000c10150e */
[----:B------:R-:W-:Y:S01]  /*170b0*/  ULDC UR6, c[0x0][0x22c] ;  /* 0x00008b0000067ab9 */ /* 0x000fe20000000800 */
[----:B------:R-:W-:Y:S01]  /*170c0*/  ULDC UR8, c[0x0][0x228] ;  /* 0x00008a0000087ab9 */ /* 0x000fe20000000800 */
[C---:B------:R-:W-:Y:S01]  /*170d0*/  VIADD R0, R10.reuse, 0x71 ;  /* 0x000000710a007836 */ /* 0x040fe20000000000 */
[----:B------:R0:W-:Y:S01]  /*170e0*/  @P3 STG.E.U16 desc[UR14][R22.64], R3 ;  /* 0x0000000316003986 */ /* 0x0001e2000c10150e */
[----:B--2---:R-:W-:-:S02]  /*170f0*/  VIADD R26, R10, 0x73 ;  /* 0x000000730a1a7836 */ /* 0x004fc40000000000 */
[----:B------:R-:W-:Y:S01]  /*17100*/  VIADD R28, R10, 0x74 ;  /* 0x000000740a1c7836 */ /* 0x000fe20000000000 */
        /* <DEDUP_REMOVED lines=8> */
[C---:B0-----:R-:W-:Y:S01]  /*17190*/  VIADD R3, R15.reuse, UR4 ;  /* 0x000000040f037c36 */ /* 0x041fe20008000000 */
[----:B------:R-:W-:Y:S01]  /*171a0*/  ULDC UR4, c[0x0][0x22c] ;  /* 0x00008b0000047ab9 */ /* 0x000fe20000000800 */
[----:B------:R-:W-:Y:S01]  /*171b0*/  IMAD.WIDE R20, R15, 0x2, R12 ;  /* 0x000000020f147825 */ /* 0x000fe200078e020c */
[----:B------:R-:W-:Y:S01]  /*171c0*/  ISETP.GE.AND P3, PT, R0, UR6, PT ;  /* 0x0000000600007c0c */ /* 0x000fe2000bf66270 */
[----:B------:R-:W-:Y:S01]  /*171d0*/  ULDC UR6, c[0x0][0x248] ;  /* 0x0000920000067ab9 */ /* 0x000fe20000000800 */
[----:B-1----:R-:W-:Y:S01]  /*171e0*/  PRMT R139, R139, 0x7632, R139 ;  /* 0x000076328b8b7816 */ /* 0x002fe2000000008b */
        /* <DEDUP_REMOVED lines=22> */
[----:B--2---:R-:W-:Y:S01]  /*17350*/  PRMT R0, R80, 0x7632, R0 ;  /* 0x0000763250007816 */ /* 0x004fe20000000000 */
[C---:B------:R-:W-:Y:S01]  /*17360*/  IMAD.WIDE R24, R15.reuse, 0x2, R8 ;  /* 0x000000020f187825 */ /* 0x040fe200078e0208 */
[----:B------:R0:W-:Y:S01]  /*17370*/  @P5 STG.E.U16 desc[UR14][R20.64], R80 ;  /* 0x0000005014005986 */ /* 0x0001e2000c10150e */
[----:B------:R-:W-:Y:S01]  /*17380*/  ISETP.GE.AND P5, PT, R28, UR4, PT ;  /* 0x000000041c007c0c */ /* 0x000fe2000bfa6270 */
[----:B------:R-:W-:Y:S01]  /*17390*/  ULDC UR4, c[0x0][0x248] ;  /* 0x0000920000047ab9 */ /* 0x000fe20000000800 */
[----:B------:R-:W-:Y:S01]  /*173a0*/  IMAD.WIDE R26, R15, 0x2, R12 ;  /* 0x000000020f1a7825 */ /* 0x000fe200078e020c */
[----:B------:R1:W-:Y:S01]  /*173b0*/  @P0 STG.E.U16 desc[UR14][R22.64], R0 ;  /* 0x0000000016000986 */ /* 0x0003e2000c10150e */
[----:B------:R-:W-:-:S02]  /*173c0*/  ULDC UR16, c[0x0][0x228] ;  /* 0x00008a0000107ab9 */ /* 0x000fc40000000800 */
[----:B------:R-:W-:Y:S01]  /*173d0*/  VIADD R15, R15, UR4 ;  /* 0x000000040f0f7c36 */ /* 0x000fe20008000000 */
[----:B------:R2:W-:Y:S01]  /*173e0*/  @P6 STG.E.U16 desc[UR14][R24.64], R4 ;  /* 0x0000000418006986 */ /* 0x0005e2000c10150e */
[C---:B------:R-:W-:Y:S01]  /*173f0*/  ISETP.LT.AND P6, PT, R11.reuse, UR10, !P4 ;  /* 0x0000000a0b007c0c */ /* 0x040fe2000e7c1270 */
[----:B------:R-:W-:Y:S01]  /*17400*/  ULDC UR4, c[0x0][0x248] ;  /* 0x0000920000047ab9 */ /* 0x000fe20000000800 */
[----:B------:R-:W-:Y:S01]  /*17410*/  ULDC UR10, c[0x0][0x228] ;  /* 0x00008a00000a7ab9 */ /* 0x000fe20000000800 */
[----:B------:R3:W-:Y:S01]  /*17420*/  @P2 STG.E.U16 desc[UR14][R26.64], R3 ;  /* 0x000000031a002986 */ /* 0x0007e2000c10150e */
[----:B------:R-:W-:Y:S01]  /*17430*/  ISETP.LT.AND P2, PT, R11, UR6, !P3 ;  /* 0x000000060b007c0c */ /* 0x000fe2000df41270 */
[C---:B0-----:R-:W-:Y:S01]  /*17440*/  IMAD.WIDE R20, R15.reuse, 0x2, R8 ;  /* 0x000000020f147825 */ /* 0x041fe200078e0208 */
[C---:B------:R-:W-:Y:S01]  /*17450*/  ISETP.LT.AND P3, PT, R14.reuse, UR8, !P3 ;  /* 0x000000080e007c0c */ /* 0x040fe2000df61270 */
[----:B------:R-:W-:Y:S01]  /*17460*/  ULDC UR6, c[0x0][0x228] ;  /* 0x00008a0000067ab9 */ /* 0x000fe20000000800 */
[----:B------:R-:W-:Y:S01]  /*17470*/  ULDC UR8, c[0x0][0x228] ;  /* 0x00008a0000087ab9 */ /* 0x000fe20000000800 */
[----:B-1----:R-:W-:Y:S01]  /*17480*/  IMAD.WIDE R22, R15, 0x2, R12 ;  /* 0x000000020f167825 */ /* 0x002fe200078e020c */
[----:B------:R-:W-:Y:S01]  /*17490*/  ISETP.LT.AND P4, PT, R14, UR6, !P4 ;  /* 0x000000060e007c0c */ /* 0x000fe2000e781270 */
[----:B------:R-:W-:Y:S01]  /*174a0*/  ULDC UR6, c[0x0][0x228] ;  /* 0x00008a0000067ab9 */ /* 0x000fe20000000800 */
[----:B--2---:R-:W-:Y:S01]  /*174b0*/  PRMT R4, R81, 0x7632, R4 ;  /* 0x0000763251047816 */ /* 0x004fe20000000004 */
[C---:B------:R-:W-:Y:S01]  /*174c0*/  VIADD R0, R10.reuse, 0x75 ;  /* 0x000000750a007836 */ /* 0x040fe20000000000 */
[----:B------:R-:W0:Y:S01]  /*174d0*/  LDS.128 R28, [R2] ;  /* 0x00000000021c7984 */ /* 0x000e220000000c00 */
[----:B---3--:R-:W-:Y:S01]  /*174e0*/  VIADD R3, R15, UR4 ;  /* 0x000000040f037c36 */ /* 0x008fe20008000000 */
[----:B------:R-:W-:Y:S01]  /*174f0*/  ULDC UR4, c[0x0][0x248] ;  /* 0x0000920000047ab9 */ /* 0x000fe20000000800 */
[----:B------:R-:W-:Y:S01]  /*17500*/  VIADD R26, R10, 0x76 ;  /* 0x000000760a1a7836 */ /* 0x000fe20000000000 */
[----:B------:R1:W-:Y:S01]  /*17510*/  @P2 STG.E.U16 desc[UR14][R20.64], R81 ;  /* 0x0000005114002986 */ /* 0x0003e2000c10150e */
[----:B------:R-:W-:Y:S01]  /*17520*/  IMAD.WIDE R24, R3, 0x2, R8 ;  /* 0x0000000203187825 */ /* 0x000fe200078e0208 */
[----:B------:R-:W-:-:S02]  /*17530*/  ISETP.GE.AND P0, PT, R0, UR25, PT ;  /* 0x0000001900007c0c */ /* 0x000fc4000bf06270 */
[----:B------:R2:W-:Y:S01]  /*17540*/  @P3 STG.E.U16 desc[UR14][R22.64], R4 ;  /* 0x0000000416003986 */ /* 0x0005e2000c10150e */
[----:B------:R-:W-:Y:S01]  /*17550*/  VIADD R15, R3, UR4 ;  /* 0x00000004030f7c36 */ /* 0x000fe20008000000 */
[----:B------:R-:W-:Y:S01]  /*17560*/  ISETP.GE.AND P2, PT, R26, UR23, PT ;  /* 0x000000171a007c0c */ /* 0x000fe2000bf46270 */
[----:B------:R-:W-:Y:S01]  /*17570*/  ULDC UR4, c[0x0][0x248] ;  /* 0x0000920000047ab9 */ /* 0x000fe20000000800 */
[----:B------:R3:W-:Y:S01]  /*17580*/  @P6 STG.E.U16 desc[UR14][R24.64], R5 ;  /* 0x0000000518006986 */ /* 0x0007e2000c10150e */
[----:B------:R-:W-:Y:S01]  /*17590*/  ISETP.LT.AND P6, PT, R11, UR8, !P5 ;  /* 0x000000080b007c0c */ /* 0x000fe2000efc1270 */
[----:B------:R-:W-:Y:S01]  /*175a0*/  ULDC UR8, c[0x0][0x228] ;  /* 0x00008a0000087ab9 */ /* 0x000fe20000000800 */
[----:B------:R-:W-:Y:S01]  /*175b0*/  ISETP.LT.AND P5, PT, R14, UR6, !P5 ;  /* 0x000000060e007c0c */ /* 0x000fe2000efa1270 */
[----:B-1----:R-:W-:Y:S01]  /*175c0*/  IMAD.WIDE R20, R15, 0x2, R8 ;  /* 0x000000020f147825 */ /* 0x002fe200078e0208 */
[----:B------:R-:W-:Y:S01]  /*175d0*/  ULDC UR6, c[0x0][0x248] ;  /* 0x0000920000067ab9 */ /* 0x000fe20000000800 */
[----:B------:R-:W-:-:S02]  /*175e0*/  PRMT R26, R83, 0x7632, R26 ;  /* 0x00007632531a7816 */ /* 0x000fc4000000001a */
[----:B--2---:R-:W-:Y:S01]  /*175f0*/  IMAD.WIDE R22, R15, 0x2, R12 ;  /* 0x000000020f167825 */ /* 0x004fe200078e020c */
[----:B---3--:R-:W-:-:S03]  /*17600*/  PRMT R25, R5, 0x7632, R25 ;  /* 0x0000763205197816 */ /* 0x008fc60000000019 */
[----:B------:R-:W-:Y:S01]  /*17610*/  IMAD.WIDE R4, R3, 0x2, R12 ;  /* 0x0000000203047825 */ /* 0x000fe200078e020c */
[----:B------:R-:W-:-:S03]  /*17620*/  PRMT R3, R82, 0x7632, R3 ;  /* 0x0000763252037816 */ /* 0x000fc60000000003 */
[----:B------:R-:W-:Y:S01]  /*17630*/  VIADD R15, R15, UR4 ;  /* 0x000000040f0f7c36 */ /* 0x000fe20008000000 */
[----:B------:R1:W-:Y:S01]  /*17640*/  @P4 STG.E.U16 desc[UR14][R4.64], R25 ;  /* 0x0000001904004986 */ /* 0x0003e2000c10150e */
[C---:B------:R-:W-:Y:S01]  /*17650*/  VIADD R24, R10.reuse, 0x78 ;  /* 0x000000780a187836 */ /* 0x040fe20000000000 */
[----:B------:R-:W-:Y:S01]  /*17660*/  ULDC UR4, c[0x0][0x248] ;  /* 0x0000920000047ab9 */ /* 0x000fe20000000800 */
[----:B------:R-:W-:Y:S01]  /*17670*/  VIADD R0, R10, 0x77 ;  /* 0x000000770a007836 */ /* 0x000fe20000000000 */
[----:B------:R2:W-:Y:S01]  /*17680*/  @P6 STG.E.U16 desc[UR14][R20.64], R82 ;  /* 0x0000005214006986 */ /* 0x0005e2000c10150e */
[C---:B------:R-:W-:Y:S01]  /*17690*/  ISETP.LT.AND P6, PT, R11.reuse, UR12, !P2 ;  /* 0x0000000c0b007c0c */ /* 0x040fe2000d7c1270 */
[----:B------:R-:W-:Y:S01]  /*176a0*/  ULDC UR12, c[0x0][0x228] ;  /* 0x00008a00000c7ab9 */ /* 0x000fe20000000800 */
[C---:B------:R-:W-:Y:S01]  /*176b0*/  ISETP.LT.AND P2, PT, R14.reuse, UR16, !P2 ;  /* 0x000000100e007c0c */ /* 0x040fe2000d741270 */
[----:B------:R3:W-:Y:S01]  /*176c0*/  @P5 STG.E.U16 desc[UR14][R22.64], R3 ;  /* 0x0000000316005986 */ /* 0x0007e2000c10150e */
[----:B------:R-:W-:Y:S01]  /*176d0*/  ISETP.LT.AND P5, PT, R11, UR8, !P0 ;  /* 0x000000080b007c0c */ /* 0x000fe2000c7a1270 */
[----:B------:R-:W-:Y:S01]  /*176e0*/  ULDC UR8, c[0x0][0x228] ;  /* 0x00008a0000087ab9 */ /* 0x000fe20000000800 */
[----:B------:R-:W-:Y:S01]  /*176f0*/  ISETP.LT.AND P0, PT, R14, UR10, !P0 ;  /* 0x0000000a0e007c0c */ /* 0x000fe2000c701270 */
[C---:B-1----:R-:W-:Y:S01]  /*17700*/  IMAD.WIDE R4, R15.reuse, 0x2, R8 ;  /* 0x000000020f047825 */ /* 0x042fe200078e0208 */
[----:B------:R-:W-:Y:S01]  /*17710*/  ISETP.GE.AND P4, PT, R24, UR19, PT ;  /* 0x0000001318007c0c */ /* 0x000fe2000bf86270 */
[----:B------:R-:W-:Y:S01]  /*17720*/  ULDC UR10, c[0x0][0x228] ;  /* 0x00008a00000a7ab9 */ /* 0x000fe20000000800 */
[----:B------:R-:W-:Y:S01]  /*17730*/  ISETP.GE.AND P3, PT, R0, UR21, PT ;  /* 0x0000001500007c0c */ /* 0x000fe2000bf66270 */
[----:B--2---:R-:W-:Y:S01]  /*17740*/  IMAD.WIDE R20, R15, 0x2, R12 ;  /* 0x000000020f147825 */ /* 0x004fe200078e020c */
[----:B------:R-:W-:-:S03]  /*17750*/  ULDC UR16, c[0x0][0x228] ;  /* 0x00008a0000107ab9 */ /* 0x000fc60000000800 */
[----:B---3--:R-:W-:Y:S01]  /*17760*/  VIADD R3, R15, UR6 ;  /* 0x000000060f037c36 */ /* 0x008fe20008000000 */
[----:B------:R-:W-:Y:S01]  /*17770*/  PRMT R15, R6, 0x7632, R15 ;  /* 0x00007632060f7816 */ /* 0x000fe2000000000f */
[----:B------:R1:W-:Y:S01]  /*17780*/  @P5 STG.E.U16 desc[UR14][R4.64], R6 ;  /* 0x0000000604005986 */ /* 0x0003e2000c10150e */
[----:B------:R-:W-:Y:S01]  /*17790*/  VIADD R0, R10, 0x79 ;  /* 0x000000790a007836 */ /* 0x000fe20000000000 */
[----:B------:R-:W-:Y:S01]  /*177a0*/  ULDC UR6, c[0x0][0x248] ;  /* 0x0000920000067ab9 */ /* 0x000fe20000000800 */
[C---:B------:R-:W-:Y:S01]  /*177b0*/  IMAD.WIDE R22, R3.reuse, 0x2, R8 ;  /* 0x0000000203167825 */ /* 0x040fe200078e0208 */
[----:B------:R2:W-:Y:S02]  /*177c0*/  @P0 STG.E.U16 desc[UR14][R20.64], R15 ;  /* 0x0000000f14000986 */ /* 0x0005e4000c10150e */
[----:B------:R-:W-:Y:S01]  /*177d0*/  ISETP.GE.AND P5, PT, R0, UR17, PT ;  /* 0x0000001100007c0c */ /* 0x000fe2000bfa6270 */
[----:B------:R-:W-:Y:S01]  /*177e0*/  IMAD.WIDE R24, R3, 0x2, R12 ;  /* 0x0000000203187825 */ /* 0x000fe200078e020c */
[----:B------:R3:W-:Y:S01]  /*177f0*/  @P6 STG.E.U16 desc[UR14][R22.64], R83 ;  /* 0x0000005316006986 */ /* 0x0007e2000c10150e */
[----:B------:R-:W-:-:S02]  /*17800*/  ISETP.LT.AND P6, PT, R11, UR12, !P4 ;  /* 0x0000000c0b007c0c */ /* 0x000fc4000e7c1270 */
[----:B------:R-:W-:Y:S01]  /*17810*/  VIADD R0, R10, 0x7a ;  /* 0x0000007a0a007836 */ /* 0x000fe20000000000 */
[----:B------:R4:W-:Y:S01]  /*17820*/  @P2 STG.E.U16 desc[UR14][R24.64], R26 ;  /* 0x0000001a18002986 */ /* 0x0009e2000c10150e */
[----:B------:R-:W-:Y:S01]  /*17830*/  ISETP.LT.AND P2, PT, R11, UR8, !P3 ;  /* 0x000000080b007c0c */ /* 0x000fe2000df41270 */
[----:B-1----:R-:W-:Y:S01]  /*17840*/  VIADD R5, R3, UR4 ;  /* 0x0000000403057c36 */ /* 0x002fe20008000000 */
[C---:B------:R-:W-:Y:S01]  /*17850*/  ISETP.LT.AND P3, PT, R14.reuse, UR10, !P3 ;  /* 0x0000000a0e007c0c */ /* 0x040fe2000df61270 */
[----:B------:R-:W-:Y:S01]  /*17860*/  ULDC UR8, c[0x0][0x228] ;  /* 0x00008a0000087ab9 */ /* 0x000fe20000000800 */
[----:B------:R-:W-:Y:S01]  /*17870*/  ISETP.LT.AND P4, PT, R14, UR16, !P4 ;  /* 0x000000100e007c0c */ /* 0x000fe2000e781270 */
[C---:B--2---:R-:W-:Y:S01]  /*17880*/  VIADD R15, R5.reuse, UR6 ;  /* 0x00000006050f7c36 */ /* 0x044fe20008000000 */
[----:B------:R-:W-:Y:S01]  /*17890*/  ISETP.GE.AND P0, PT, R0, UR13, PT ;  /* 0x0000000d00007c0c */ /* 0x000fe2000bf06270 */
[----:B------:R-:W-:Y:S01]  /*178a0*/  IMAD.WIDE R2, R5, 0x2, R8 ;  /* 0x0000000205027825 */ /* 0x000fe200078e0208 */
[----:B------:R-:W-:Y:S01]  /*178b0*/  PRMT R0, R7, 0x7632, R0 ;  /* 0x0000763207007816 */ /* 0x000fe20000000000 */
[----:B------:R-:W-:Y:S01]  /*178c0*/  ULDC UR6, c[0x0][0x228] ;  /* 0x00008a0000067ab9 */ /* 0x000fe20000000800 */
[----:B------:R-:W-:Y:S01]  /*178d0*/  PRMT R6, R16, 0x7632, R6 ;  /* 0x0000763210067816 */ /* 0x000fe20000000006 */
[----:B------:R-:W-:Y:S01]  /*178e0*/  IMAD.WIDE R4, R5, 0x2, R12 ;  /* 0x0000000205047825 */ /* 0x000fe200078e020c */
[----:B------:R-:W-:Y:S01]  /*178f0*/  ULDC UR4, c[0x0][0x248] ;  /* 0x0000920000047ab9 */ /* 0x000fe20000000800 */
[----:B------:R1:W-:Y:S01]  /*17900*/  @P2 STG.E.U16 desc[UR14][R2.64], R7 ;  /* 0x0000000702002986 */ /* 0x0003e2000c10150e */
[----:B------:R-:W-:Y:S01]  /*17910*/  ULDC UR10, c[0x0][0x228] ;  /* 0x00008a00000a7ab9 */ /* 0x000fe20000000800 */
[----:B------:R-:W-:-:S02]  /*17920*/  IMAD.WIDE R20, R15, 0x2, R8 ;  /* 0x000000020f147825 */ /* 0x000fc400078e0208 */
[----:B------:R-:W-:Y:S02]  /*17930*/  @P3 STG.E.U16 desc[UR14][R4.64], R0 ;  /* 0x0000000004003986 */ /* 0x000fe4000c10150e */
[----:B---3--:R-:W-:Y:S02]  /*17940*/  IMAD.WIDE R22, R15, 0x2, R12 ;  /* 0x000000020f167825 */ /* 0x008fe400078e020c */
[----:B------:R2:W-:Y:S01]  /*17950*/  @P6 STG.E.U16 desc[UR14][R20.64], R16 ;  /* 0x0000001014006986 */ /* 0x0005e2000c10150e */
[----:B------:R-:W-:Y:S01]  /*17960*/  ISETP.LT.AND P6, PT, R11, UR10, !P0 ;  /* 0x0000000a0b007c0c */ /* 0x000fe2000c7c1270 */
[----:B------:R-:W-:Y:S01]  /*17970*/  VIADD R15, R15, UR4 ;  /* 0x000000040f0f7c36 */ /* 0x000fe20008000000 */
[----:B------:R-:W-:Y:S01]  /*17980*/  ULDC UR4, c[0x0][0x248] ;  /* 0x0000920000047ab9 */ /* 0x000fe20000000800 */
[----:B------:R3:W-:Y:S01]  /*17990*/  @P4 STG.E.U16 desc[UR14][R22.64], R6 ;  /* 0x0000000616004986 */ /* 0x0007e2000c10150e */
[----:B------:R-:W-:Y:S01]  /*179a0*/  ISETP.LT.AND P4, PT, R11, UR6, !P5 ;  /* 0x000000060b007c0c */ /* 0x000fe2000ef81270 */
[----:B----4-:R-:W-:Y:S01]  /*179b0*/  VIADD R24, R10, 0x7b ;  /* 0x0000007b0a187836 */ /* 0x010fe20000000000 */
[----:B------:R-:W-:Y:S01]  /*179c0*/  ISETP.LT.AND P5, PT, R14, UR8, !P5 ;  /* 0x000000080e007c0c */ /* 0x000fe2000efa1270 */
[C---:B-1----:R-:W-:Y:S01]  /*179d0*/  IMAD.WIDE R2, R15.reuse, 0x2, R8 ;  /* 0x000000020f027825 */ /* 0x042fe200078e0208 */
[----:B------:R-:W-:Y:S01]  /*179e0*/  ULDC UR6, c[0x0][0x228] ;  /* 0x00008a0000067ab9 */ /* 0x000fe20000000800 */
[----:B------:R-:W-:Y:S01]  /*179f0*/  ULDC UR8, c[0x0][0x228] ;  /* 0x00008a0000087ab9 */ /* 0x000fe20000000800 */
[----:B------:R-:W-:Y:S01]  /*17a00*/  ISETP.GE.AND P2, PT, R24, UR11, PT ;  /* 0x0000000b18007c0c */ /* 0x000fe2000bf46270 */
[C---:B--2---:R-:W-:Y:S01]  /*17a10*/  VIADD R21, R15.reuse, UR4 ;  /* 0x000000040f157c36 */ /* 0x044fe20008000000 */
[----:B------:R-:W-:Y:S01]  /*17a20*/  ISETP.LT.AND P0, PT, R14, UR6, !P0 ;  /* 0x000000060e007c0c */ /* 0x000fe2000c701270 */
[C---:B------:R-:W-:Y:S01]  /*17a30*/  VIADD R16, R10.reuse, 0x7d ;  /* 0x0000007d0a107836 */ /* 0x040fe20000000000 */
[----:B------:R-:W-:Y:S01]  /*17a40*/  ULDC UR4, c[0x0][0x248] ;  /* 0x0000920000047ab9 */ /* 0x000fe20000000800 */
[----:B------:R-:W-:Y:S01]  /*17a50*/  VIADD R0, R10, 0x7c ;  /* 0x0000007c0a007836 */ /* 0x000fe20000000000 */
[----:B------:R-:W-:Y:S01]  /*17a60*/  ULDC UR6, c[0x0][0x228] ;  /* 0x00008a0000067ab9 */ /* 0x000fe20000000800 */
[----:B------:R-:W-:Y:S01]  /*17a70*/  IMAD.WIDE R4, R15, 0x2, R12 ;  /* 0x000000020f047825 */ /* 0x000fe200078e020c */
[----:B0-----:R-:W-:Y:S01]  /*17a80*/  PRMT R15, R28, 0x7632, R15 ;  /* 0x000076321c0f7816 */ /* 0x001fe2000000000f */
[----:B------:R0:W-:Y:S01]  /*17a90*/  @P4 STG.E.U16 desc[UR14][R2.64], R28 ;  /* 0x0000001c02004986 */ /* 0x0001e2000c10150e */
[----:B------:R-:W-:Y:S01]  /*17aa0*/  ISETP.GE.AND P4, PT, R16, UR7, PT ;  /* 0x0000000710007c0c */ /* 0x000fe2000bf86270 */
[----:B---3--:R-:W-:Y:S01]  /*17ab0*/  IMAD.WIDE R6, R21, 0x2, R8 ;  /* 0x0000000215067825 */ /* 0x008fe200078e0208 */
[----:B------:R-:W-:Y:S01]  /*17ac0*/  ISETP.GE.AND P3, PT, R0, UR9, PT ;  /* 0x0000000900007c0c */ /* 0x000fe2000bf66270 */
[----:B------:R-:W-:Y:S01]  /*17ad0*/  ULDC UR7, c[0x0][0x228] ;  /* 0x00008a0000077ab9 */ /* 0x000fe20000000800 */
[----:B------:R1:W-:Y:S01]  /*17ae0*/  @P5 STG.E.U16 desc[UR14][R4.64], R15 ;  /* 0x0000000f04005986 */ /* 0x0003e2000c10150e */
[----:B------:R-:W-:Y:S01]  /*17af0*/  ULDC UR9, c[0x0][0x228] ;  /* 0x00008a0000097ab9 */ /* 0x000fe20000000800 */
[C---:B------:R-:W-:Y:S01]  /*17b00*/  ISETP.LT.AND P5, PT, R11.reuse, UR7, !P2 ;  /* 0x000000070b007c0c */ /* 0x040fe2000d7a1270 */
[----:B------:R-:W-:Y:S01]  /*17b10*/  VIADD R10, R10, 0x7e ;  /* 0x0000007e0a0a7836 */ /* 0x000fe20000000000 */
[----:B------:R2:W-:Y:S01]  /*17b20*/  @P6 STG.E.U16 desc[UR14][R6.64], R17 ;  /* 0x0000001106006986 */ /* 0x0005e2000c10150e */
[----:B------:R-:W-:Y:S01]  /*17b30*/  ISETP.LT.AND P2, PT, R14, UR8, !P2 ;  /* 0x000000080e007c0c */ /* 0x000fe2000d741270 */
[----:B------:R-:W-:Y:S01]  /*17b40*/  ULDC UR7, c[0x0][0x228] ;  /* 0x00008a0000077ab9 */ /* 0x000fe20000000800 */
[----:B------:R-:W-:Y:S01]  /*17b50*/  ISETP.LT.AND P6, PT, R11, UR9, !P3 ;  /* 0x000000090b007c0c */ /* 0x000fe2000dfc1270 */
[----:B0-----:R-:W-:Y:S01]  /*17b60*/  IMAD.WIDE R2, R21, 0x2, R12 ;  /* 0x0000000215027825 */ /* 0x001fe200078e020c */
[----:B------:R-:W-:Y:S01]  /*17b70*/  PRMT R0, R17, 0x7632, R0 ;  /* 0x0000763211007816 */ /* 0x000fe20000000000 */
[----:B------:R-:W-:Y:S01]  /*17b80*/  ULDC UR8, c[0x0][0x228] ;  /* 0x00008a0000087ab9 */ /* 0x000fe20000000800 */
[----:B------:R-:W-:Y:S01]  /*17b90*/  ULDC UR9, c[0x0][0x228] ;  /* 0x00008a0000097ab9 */ /* 0x000fe20000000800 */
[----:B-1----:R-:W-:Y:S01]  /*17ba0*/  VIADD R15, R21, UR4 ;  /* 0x00000004150f7c36 */ /* 0x002fe20008000000 */
[----:B------:R-:W-:Y:S01]  /*17bb0*/  ULDC UR4, c[0x0][0x248] ;  /* 0x0000920000047ab9 */ /* 0x000fe20000000800 */
[----:B------:R0:W-:Y:S01]  /*17bc0*/  @P0 STG.E.U16 desc[UR14][R2.64], R0 ;  /* 0x0000000002000986 */ /* 0x0001e2000c10150e */
[----:B------:R-:W-:Y:S01]  /*17bd0*/  ISETP.GE.AND P0, PT, R10, UR5, PT ;  /* 0x000000050a007c0c */ /* 0x000fe2000bf06270 */
[C---:B------:R-:W-:Y:S01]  /*17be0*/  VIADD R23, R15.reuse, UR4 ;  /* 0x000000040f177c36 */ /* 0x040fe20008000000 */
[----:B------:R-:W-:Y:S01]  /*17bf0*/  ULDC UR4, c[0x0][0x228] ;  /* 0x00008a0000047ab9 */ /* 0x000fe20000000800 */
[----:B------:R-:W-:Y:S01]  /*17c00*/  IMAD.WIDE R4, R15, 0x2, R8 ;  /* 0x000000020f047825 */ /* 0x000fe200078e0208 */
[----:B------:R-:W-:-:S03]  /*17c10*/  ULDC UR5, c[0x0][0x228] ;  /* 0x00008a0000057ab9 */ /* 0x000fc60000000800 */
[----:B--2---:R-:W-:Y:S01]  /*17c20*/  IMAD.WIDE R6, R15, 0x2, R12 ;  /* 0x000000020f067825 */ /* 0x004fe200078e020c */
[----:B------:R-:W-:Y:S01]  /*17c30*/  PRMT R15, R29, 0x7632, R15 ;  /* 0x000076321d0f7816 */ /* 0x000fe2000000000f */
[----:B------:R-:W-:Y:S01]  /*17c40*/  @P5 STG.E.U16 desc[UR14][R4.64], R29 ;  /* 0x0000001d04005986 */ /* 0x000fe2000c10150e */
[----:B------:R-:W-:Y:S01]  /*17c50*/  ISETP.LT.AND P5, PT, R11, UR5, !P0 ;  /* 0x000000050b007c0c */ /* 0x000fe2000c7a1270 */
[----:B------:R-:W-:Y:S01]  /*17c60*/  IMAD.WIDE R16, R23, 0x2, R8 ;  /* 0x0000000217107825 */ /* 0x000fe200078e0208 */
[----:B------:R-:W-:Y:S01]  /*17c70*/  ULDC UR5, c[0x0][0x248] ;  /* 0x0000920000057ab9 */ /* 0x000fe20000000800 */
[----:B------:R1:W-:Y:S01]  /*17c80*/  @P2 STG.E.U16 desc[UR14][R6.64], R15 ;  /* 0x0000000f06002986 */ /* 0x0003e2000c10150e */
[C---:B------:R-:W-:Y:S01]  /*17c90*/  ISETP.LT.AND P2, PT, R11.reuse, UR6, !P1 ;  /* 0x000000060b007c0c */ /* 0x040fe2000cf41270 */
[----:B------:R-:W-:Y:S01]  /*17ca0*/  ULDC UR6, c[0x0][0x228] ;  /* 0x00008a0000067ab9 */ /* 0x000fe20000000800 */
[C---:B------:R-:W-:Y:S01]  /*17cb0*/  ISETP.LT.AND P0, PT, R14.reuse, UR8, !P0 ;  /* 0x000000080e007c0c */ /* 0x040fe2000c701270 */
[----:B------:R2:W-:Y:S01]  /*17cc0*/  @P6 STG.E.U16 desc[UR14][R16.64], R18 ;  /* 0x0000001210006986 */ /* 0x0005e2000c10150e */
[----:B------:R-:W-:Y:S01]  /*17cd0*/  ISETP.LT.AND P6, PT, R11, UR4, !P4 ;  /* 0x000000040b007c0c */ /* 0x000fe2000e7c1270 */
[----:B------:R-:W-:Y:S01]  /*17ce0*/  ULDC UR4, c[0x0][0x248] ;  /* 0x0000920000047ab9 */ /* 0x000fe20000000800 */
[C---:B------:R-:W-:Y:S01]  /*17cf0*/  ISETP.LT.AND P3, PT, R14.reuse, UR6, !P3 ;  /* 0x000000060e007c0c */ /* 0x040fe2000df61270 */
[----:B0-----:R-:W-:Y:S01]  /*17d00*/  IMAD.WIDE R2, R23, 0x2, R12 ;  /* 0x0000000217027825 */ /* 0x001fe200078e020c */
[----:B------:R-:W-:-:S02]  /*17d10*/  ISETP.LT.AND P4, PT, R14, UR7, !P4 ;  /* 0x000000070e007c0c */ /* 0x000fc4000e781270 */
[----:B------:R-:W-:Y:S01]  /*17d20*/  ISETP.LT.AND P1, PT, R14, UR9, !P1 ;  /* 0x000000090e007c0c */ /* 0x000fe2000cf21270 */
[----:B-1----:R-:W-:Y:S01]  /*17d30*/  VIADD R7, R23, UR4 ;  /* 0x0000000417077c36 */ /* 0x002fe20008000000 */
[----:B------:R-:W-:Y:S01]  /*17d40*/  ULDC UR4, c[0x0][0x248] ;  /* 0x0000920000047ab9 */ /* 0x000fe20000000800 */
[----:B------:R-:W-:Y:S02]  /*17d50*/  PRMT R0, R30, 0x7632, R0 ;  /* 0x000076321e007816 */ /* 0x000fe40000000000 */
[C---:B------:R-:W-:Y:S01]  /*17d60*/  VIADD R15, R7.reuse, UR5 ;  /* 0x00000005070f7c36 */ /* 0x040fe20008000000 */
[----:B--2---:R-:W-:Y:S01]  /*17d70*/  PRMT R18, R18, 0x7632, R18 ;  /* 0x0000763212127816 */ /* 0x004fe20000000012 */
[----:B------:R-:W-:Y:S01]  /*17d80*/  IMAD.WIDE R4, R7, 0x2, R8 ;  /* 0x0000000207047825 */ /* 0x000fe200078e0208 */
[----:B------:R-:W-:-:S03]  /*17d90*/  PRMT R16, R19, 0x7632, R16 ;  /* 0x0000763213107816 */ /* 0x000fc60000000010 */
[----:B------:R-:W-:Y:S01]  /*17da0*/  VIADD R17, R15, UR4 ;  /* 0x000000040f117c36 */ /* 0x000fe20008000000 */
[----:B------:R0:W-:Y:S01]  /*17db0*/  @P3 STG.E.U16 desc[UR14][R2.64], R18 ;  /* 0x0000001202003986 */ /* 0x0001e2000c10150e */
[----:B------:R-:W-:-:S03]  /*17dc0*/  IMAD.WIDE R6, R7, 0x2, R12 ;  /* 0x0000000207067825 */ /* 0x000fc600078e020c */
        /* <DEDUP_REMOVED lines=9> */
[----:B------:R-:W-:Y:S05]  /*17e60*/  @!P1 EXIT ;  /* 0x000000000000994d */ /* 0x000fea0003800000 */
[----:B0-----:R-:W-:-:S05]  /*17e70*/  PRMT R6, R31, 0x7632, R6 ;  /* 0x000076321f067816 */ /* 0x001fca0000000006 */
[----:B------:R-:W-:Y:S01]  /*17e80*/  STG.E.U16 desc[UR14][R12.64], R6 ;  /* 0x000000060c007986 */ /* 0x000fe2000c10150e */
[----:B------:R-:W-:Y:S05]  /*17e90*/  EXIT ;  /* 0x000000000000794d */ /* 0x000fea0003800000 */
.L_x_2:
[----:B------:R-:W-:-:S00]  /*17ea0*/  BRA `(.L_x_2) ;  /* 0xfffffffc00fc7947 */ /* 0x000fc0000383ffff */
[----:B------:R-:W-:-:S00]  /*17eb0*/  NOP ;  /* 0x0000000000007918 */ /* 0x000fc00000000000 */
        /* <DEDUP_REMOVED lines=12> */
.L_x_3:


//--------------------- .nv.shared.matmul_kernel  --------------------------
	.section	.nv.shared.matmul_kernel,"aw",@nobits
	.sectionflags	@""
	.align	16
	.zero		1024


//--------------------- .nv.shared.reserved.0     --------------------------
	.section	.nv.shared.reserved.0,"aw",@nobits
	.weak		__nv_reservedSMEM_offset_0_alias
	.size		__nv_reservedSMEM_offset_0_alias, 0, 0
	.other		__nv_reservedSMEM_offset_0_alias,@"STO_CUDA_RESERVED_SHARED STV_DEFAULT"
__nv_reservedSMEM_offset_0_alias:
	.zero		0


//--------------------- .nv.constant0.matmul_kernel --------------------------
	.section	.nv.constant0.matmul_kernel,"a",@progbits
	.sectionflags	@""
	.align	4
.nv.constant0.matmul_kernel:
	.zero		608


//--------------------- SYMBOLS --------------------------

	.type		.nv.reservedSmem.offset0,@object
	.size		.nv.reservedSmem.offset0,0x4
